// auto-generated by cutlass_sweep.gemm — config: {"arch": "sm_100", "cluster_m": 1, "cluster_n": 4, "dtype": "fp32", "dtype_b": "fp32", "layout": "nt", "stages": 0, "tile_k": 32, "tile_m": 128, "tile_n": 256}
#include "cutlass/cutlass.h"
#include "cutlass/gemm/collective/collective_builder.hpp"
#include "cutlass/gemm/device/gemm_universal_adapter.h"
#include "cutlass/gemm/kernel/gemm_universal.hpp"
#include "cutlass/epilogue/collective/collective_builder.hpp"

using ElemA = float;
using ElemB = float;
using ElemCD = float;
using Acc  = float;
using TileShape    = cute::Shape<cute::_128, cute::_256, cute::_32>;
using ClusterShape = cute::Shape<cute::_1, cute::_4, cute::_1>;

using CollectiveEpilogue = typename cutlass::epilogue::collective::CollectiveBuilder<
    cutlass::arch::Sm100, cutlass::arch::OpClassTensorOp,
    TileShape, ClusterShape,
    cutlass::epilogue::collective::EpilogueTileAuto,
    Acc, Acc,
    ElemCD, cutlass::layout::RowMajor, 128 / cutlass::sizeof_bits<ElemCD>::value,
    ElemCD, cutlass::layout::RowMajor, 128 / cutlass::sizeof_bits<ElemCD>::value,
    cutlass::epilogue::collective::EpilogueScheduleAuto
  >::CollectiveOp;

using CollectiveMainloop = typename cutlass::gemm::collective::CollectiveBuilder<
    cutlass::arch::Sm100, cutlass::arch::OpClassTensorOp,
    ElemA, cutlass::layout::RowMajor, 128 / cutlass::sizeof_bits<ElemA>::value,
    ElemB, cutlass::layout::ColumnMajor, 128 / cutlass::sizeof_bits<ElemB>::value,
    Acc,
    TileShape, ClusterShape,
    cutlass::gemm::collective::StageCountAutoCarveout<static_cast<int>(sizeof(typename CollectiveEpilogue::SharedStorage))>,
    cutlass::gemm::collective::KernelScheduleAuto
  >::CollectiveOp;

using GemmKernel = cutlass::gemm::kernel::GemmUniversal<
    cute::Shape<int,int,int,int>,
    CollectiveMainloop,
    CollectiveEpilogue
>;
using Gemm = cutlass::gemm::device::GemmUniversalAdapter<GemmKernel>;

// Force the device kernel symbol into the cubin without needing a host main.
auto* _anchor = &cutlass::device_kernel<GemmKernel>;


// ===== COMPILED SASS (sm_100a) =====

	.target	sm_100a

	.elftype	@"ET_EXEC"


//--------------------- .note.nv.tkinfo           --------------------------
	.section	.note.nv.tkinfo,"",@"SHT_NOTE"
	.sectionflags	@"SHF_NOTE_NV_TKINFO"
	.tkinfo
        /*0018*/ 	.word	0x00000002
        /*0030*/ 	.string	""
        /*0030*/ 	.string	"ptxas"
        /*0030*/ 	.string	"Cuda compilation tools, release 13.0, V13.0.88"
        /*0030*/ 	.string	"Build cuda_13.0.r13.0/compiler.36424714_0"
        /*0030*/ 	.string	"-arch sm_100a -m 64 "



//--------------------- .note.nv.cuinfo           --------------------------
	.section	.note.nv.cuinfo,"",@"SHT_NOTE"
	.sectionflags	@"SHF_NOTE_NV_CUINFO"
        /*0018*/ 	.short	0x0002
        /*001a*/ 	.short	0x0064
        /*001c*/ 	.short	0x0082
	.zero		2


//--------------------- .nv.info                  --------------------------
	.section	.nv.info,"",@"SHT_CUDA_INFO"
	.align	4


	//----- nvinfo : EIATTR_REGCOUNT
	.align		4
        /*0000*/ 	.byte	0x04, 0x2f
        /*0002*/ 	.short	(.L_19 - .L_18)
	.align		4
.L_18:
        /*0004*/ 	.word	index@(_ZN7cutlass13device_kernelINS_4gemm6kernel13GemmUniversalIN4cute5tupleIJiiiiEEENS1_10collective13CollectiveMmaINS1_35MainloopSm100TmaUmmaWarpSpecializedILi3ELi2ELi2ENS5_IJNS4_1CILi1EEENSA_ILi4EEESB_EEEEENS5_IJNSA_ILi128EEENSA_ILi256EEENSA_ILi32EEEEEEfNS5_IJlSB_lEEEfSJ_NS4_8TiledMMAINS4_8MMA_AtomIJNS4_17SM100_MMA_TF32_SSINS_10tfloat32_tESN_fLi128ELi256ELNS4_4UMMA5MajorE0ELSP_0ELNSO_7ScaleInE0ELSQ_0EEEEEENS4_6LayoutINS5_IJSB_SB_SB_EEENS5_IJNSA_ILi0EEESV_SV_EEEEENS5_IJNS4_10UnderscoreESY_SY_EEEEENS4_23SM90_TMA_LOAD_MULTICASTENS4_14ComposedLayoutINS4_7SwizzleILi3ELi4ELi3EEENS4_18smem_ptr_flag_bitsILi32EEENST_INS5_IJNSA_ILi8EEESH_EEENS5_IJSH_SB_EEEEEEEvNS4_8identityENS4_13SM90_TMA_LOADES1B_vS1C_EENS_8epilogue10collective18CollectiveEpilogueINS1F_23Sm100TmaWarpSpecializedILi4ELi2ELi32ELb1ELb0EEEJSI_NS5_IJNST_ISF_SB_EENST_ISH_SB_EEEEEfSJ_fSJ_NS1F_6fusion15FusionCallbacksIS1J_NS1N_17LinearCombinationIffffLNS_15FloatRoundStyleE2EEESI_S1M_JEEENS4_5SM1004TMEM4LOAD26SM100_TMEM_LOAD_32dp32b32xES1D_S1B_NS4_39AutoVectorizingCopyWithAssumedAlignmentILi128EEENS4_14SM90_TMA_STOREES1B_S1Y_S1Y_EEEvvEEEEvNT_6ParamsE)
        /*0008*/ 	.word	0x00000077


	//----- nvinfo : EIATTR_FRAME_SIZE
	.align		4
.L_19:
        /*000c*/ 	.byte	0x04, 0x11
        /*000e*/ 	.short	(.L_21 - .L_20)
	.align		4
.L_20:
        /*0010*/ 	.word	index@($__internal_2_$__cuda_sm10x_tcgen05_guardrail_trap_unallocated_columns_being_dealloced)
        /*0014*/ 	.word	0x00000000


	//----- nvinfo : EIATTR_FRAME_SIZE
	.align		4
.L_21:
        /*0018*/ 	.byte	0x04, 0x11
        /*001a*/ 	.short	(.L_23 - .L_22)
	.align		4
.L_22:
        /*001c*/ 	.word	index@($__internal_1_$__cuda_sm10x_tcgen05_guardrail_trap_phase_invalid_during_alloc)
        /*0020*/ 	.word	0x00000000


	//----- nvinfo : EIATTR_FRAME_SIZE
	.align		4
.L_23:
        /*0024*/ 	.byte	0x04, 0x11
        /*0026*/ 	.short	(.L_25 - .L_24)
	.align		4
.L_24:
        /*0028*/ 	.word	index@($__internal_0_$__cuda_sm10x_tcgen05_guardrail_trap_col_being_dealloced_not_returned_by_alloc)
        /*002c*/ 	.word	0x00000000


	//----- nvinfo : EIATTR_FRAME_SIZE
	.align		4
.L_25:
        /*0030*/ 	.byte	0x04, 0x11
        /*0032*/ 	.short	(.L_27 - .L_26)
	.align		4
.L_26:
        /*0034*/ 	.word	index@(_ZN7cutlass13device_kernelINS_4gemm6kernel13GemmUniversalIN4cute5tupleIJiiiiEEENS1_10collective13CollectiveMmaINS1_35MainloopSm100TmaUmmaWarpSpecializedILi3ELi2ELi2ENS5_IJNS4_1CILi1EEENSA_ILi4EEESB_EEEEENS5_IJNSA_ILi128EEENSA_ILi256EEENSA_ILi32EEEEEEfNS5_IJlSB_lEEEfSJ_NS4_8TiledMMAINS4_8MMA_AtomIJNS4_17SM100_MMA_TF32_SSINS_10tfloat32_tESN_fLi128ELi256ELNS4_4UMMA5MajorE0ELSP_0ELNSO_7ScaleInE0ELSQ_0EEEEEENS4_6LayoutINS5_IJSB_SB_SB_EEENS5_IJNSA_ILi0EEESV_SV_EEEEENS5_IJNS4_10UnderscoreESY_SY_EEEEENS4_23SM90_TMA_LOAD_MULTICASTENS4_14ComposedLayoutINS4_7SwizzleILi3ELi4ELi3EEENS4_18smem_ptr_flag_bitsILi32EEENST_INS5_IJNSA_ILi8EEESH_EEENS5_IJSH_SB_EEEEEEEvNS4_8identityENS4_13SM90_TMA_LOADES1B_vS1C_EENS_8epilogue10collective18CollectiveEpilogueINS1F_23Sm100TmaWarpSpecializedILi4ELi2ELi32ELb1ELb0EEEJSI_NS5_IJNST_ISF_SB_EENST_ISH_SB_EEEEEfSJ_fSJ_NS1F_6fusion15FusionCallbacksIS1J_NS1N_17LinearCombinationIffffLNS_15FloatRoundStyleE2EEESI_S1M_JEEENS4_5SM1004TMEM4LOAD26SM100_TMEM_LOAD_32dp32b32xES1D_S1B_NS4_39AutoVectorizingCopyWithAssumedAlignmentILi128EEENS4_14SM90_TMA_STOREES1B_S1Y_S1Y_EEEvvEEEEvNT_6ParamsE)
        /*0038*/ 	.word	0x00000000


	//----- nvinfo : EIATTR_MIN_STACK_SIZE
	.align		4
.L_27:
        /*003c*/ 	.byte	0x04, 0x12
        /*003e*/ 	.short	(.L_29 - .L_28)
	.align		4
.L_28:
        /*0040*/ 	.word	index@(_ZN7cutlass13device_kernelINS_4gemm6kernel13GemmUniversalIN4cute5tupleIJiiiiEEENS1_10collective13CollectiveMmaINS1_35MainloopSm100TmaUmmaWarpSpecializedILi3ELi2ELi2ENS5_IJNS4_1CILi1EEENSA_ILi4EEESB_EEEEENS5_IJNSA_ILi128EEENSA_ILi256EEENSA_ILi32EEEEEEfNS5_IJlSB_lEEEfSJ_NS4_8TiledMMAINS4_8MMA_AtomIJNS4_17SM100_MMA_TF32_SSINS_10tfloat32_tESN_fLi128ELi256ELNS4_4UMMA5MajorE0ELSP_0ELNSO_7ScaleInE0ELSQ_0EEEEEENS4_6LayoutINS5_IJSB_SB_SB_EEENS5_IJNSA_ILi0EEESV_SV_EEEEENS5_IJNS4_10UnderscoreESY_SY_EEEEENS4_23SM90_TMA_LOAD_MULTICASTENS4_14ComposedLayoutINS4_7SwizzleILi3ELi4ELi3EEENS4_18smem_ptr_flag_bitsILi32EEENST_INS5_IJNSA_ILi8EEESH_EEENS5_IJSH_SB_EEEEEEEvNS4_8identityENS4_13SM90_TMA_LOADES1B_vS1C_EENS_8epilogue10collective18CollectiveEpilogueINS1F_23Sm100TmaWarpSpecializedILi4ELi2ELi32ELb1ELb0EEEJSI_NS5_IJNST_ISF_SB_EENST_ISH_SB_EEEEEfSJ_fSJ_NS1F_6fusion15FusionCallbacksIS1J_NS1N_17LinearCombinationIffffLNS_15FloatRoundStyleE2EEESI_S1M_JEEENS4_5SM1004TMEM4LOAD26SM100_TMEM_LOAD_32dp32b32xES1D_S1B_NS4_39AutoVectorizingCopyWithAssumedAlignmentILi128EEENS4_14SM90_TMA_STOREES1B_S1Y_S1Y_EEEvvEEEEvNT_6ParamsE)
        /*0044*/ 	.word	0x00000000
.L_29:


//--------------------- .nv.compat                --------------------------
	.section	.nv.compat,"",@"SHT_CUDA_COMPAT_INFO"
	.align	4
        /*0000*/ 	.byte	0x02, 0x09, 0x01, 0x00, 0x02, 0x02, 0x02, 0x00, 0x02, 0x05, 0x05, 0x00, 0x03, 0x07, 0x01, 0x01
        /*0010*/ 	.byte	0x02, 0x03, 0x01, 0x00, 0x02, 0x06, 0x01, 0x00, 0x04, 0x0b, 0x08, 0x00, 0x09, 0x00, 0x00, 0x00
        /*0020*/ 	.byte	0x00, 0x00, 0x00, 0x00


//--------------------- .nv.info._ZN7cutlass13device_kernelINS_4gemm6kernel13GemmUniversalIN4cute5tupleIJiiiiEEENS1_10collective13CollectiveMmaINS1_35MainloopSm100TmaUmmaWarpSpecializedILi3ELi2ELi2ENS5_IJNS4_1CILi1EEENSA_ILi4EEESB_EEEEENS5_IJNSA_ILi128EEENSA_ILi256EEENSA_ILi32EEEEEEfNS5_IJlSB_lEEEfSJ_NS4_8TiledMMAINS4_8MMA_AtomIJNS4_17SM100_MMA_TF32_SSINS_10tfloat32_tESN_fLi128ELi256ELNS4_4UMMA5MajorE0ELSP_0ELNSO_7ScaleInE0ELSQ_0EEEEEENS4_6LayoutINS5_IJSB_SB_SB_EEENS5_IJNSA_ILi0EEESV_SV_EEEEENS5_IJNS4_10UnderscoreESY_SY_EEEEENS4_23SM90_TMA_LOAD_MULTICASTENS4_14ComposedLayoutINS4_7SwizzleILi3ELi4ELi3EEENS4_18smem_ptr_flag_bitsILi32EEENST_INS5_IJNSA_ILi8EEESH_EEENS5_IJSH_SB_EEEEEEEvNS4_8identityENS4_13SM90_TMA_LOADES1B_vS1C_EENS_8epilogue10collective18CollectiveEpilogueINS1F_23Sm100TmaWarpSpecializedILi4ELi2ELi32ELb1ELb0EEEJSI_NS5_IJNST_ISF_SB_EENST_ISH_SB_EEEEEfSJ_fSJ_NS1F_6fusion15FusionCallbacksIS1J_NS1N_17LinearCombinationIffffLNS_15FloatRoundStyleE2EEESI_S1M_JEEENS4_5SM1004TMEM4LOAD26SM100_TMEM_LOAD_32dp32b32xES1D_S1B_NS4_39AutoVectorizingCopyWithAssumedAlignmentILi128EEENS4_14SM90_TMA_STOREES1B_S1Y_S1Y_EEEvvEEEEvNT_6ParamsE --------------------------
	.section	.nv.info._ZN7cutlass13device_kernelINS_4gemm6kernel13GemmUniversalIN4cute5tupleIJiiiiEEENS1_10collective13CollectiveMmaINS1_35MainloopSm100TmaUmmaWarpSpecializedILi3ELi2ELi2ENS5_IJNS4_1CILi1EEENSA_ILi4EEESB_EEEEENS5_IJNSA_ILi128EEENSA_ILi256EEENSA_ILi32EEEEEEfNS5_IJlSB_lEEEfSJ_NS4_8TiledMMAINS4_8MMA_AtomIJNS4_17SM100_MMA_TF32_SSINS_10tfloat32_tESN_fLi128ELi256ELNS4_4UMMA5MajorE0ELSP_0ELNSO_7ScaleInE0ELSQ_0EEEEEENS4_6LayoutINS5_IJSB_SB_SB_EEENS5_IJNSA_ILi0EEESV_SV_EEEEENS5_IJNS4_10UnderscoreESY_SY_EEEEENS4_23SM90_TMA_LOAD_MULTICASTENS4_14ComposedLayoutINS4_7SwizzleILi3ELi4ELi3EEENS4_18smem_ptr_flag_bitsILi32EEENST_INS5_IJNSA_ILi8EEESH_EEENS5_IJSH_SB_EEEEEEEvNS4_8identityENS4_13SM90_TMA_LOADES1B_vS1C_EENS_8epilogue10collective18CollectiveEpilogueINS1F_23Sm100TmaWarpSpecializedILi4ELi2ELi32ELb1ELb0EEEJSI_NS5_IJNST_ISF_SB_EENST_ISH_SB_EEEEEfSJ_fSJ_NS1F_6fusion15FusionCallbacksIS1J_NS1N_17LinearCombinationIffffLNS_15FloatRoundStyleE2EEESI_S1M_JEEENS4_5SM1004TMEM4LOAD26SM100_TMEM_LOAD_32dp32b32xES1D_S1B_NS4_39AutoVectorizingCopyWithAssumedAlignmentILi128EEENS4_14SM90_TMA_STOREES1B_S1Y_S1Y_EEEvvEEEEvNT_6ParamsE,"",@"SHT_CUDA_INFO"
	.sectionflags	@""
	.align	4


	//----- nvinfo : EIATTR_CUDA_API_VERSION
	.align		4
        /*0000*/ 	.byte	0x04, 0x37
        /*0002*/ 	.short	(.L_31 - .L_30)
.L_30:
        /*0004*/ 	.word	0x00000082


	//----- nvinfo : EIATTR_KPARAM_INFO
	.align		4
.L_31:
        /*0008*/ 	.byte	0x04, 0x17
        /*000a*/ 	.short	(.L_33 - .L_32)
.L_32:
        /*000c*/ 	.word	0x00000000
        /*0010*/ 	.short	0x0000
        /*0012*/ 	.short	0x0000
        /*0014*/ 	.byte	0x00, 0xf0, 0x01, 0x20


	//----- nvinfo : EIATTR_AT_ENTRY_FRAGMENTS
	.align		4
.L_33:
        /*0018*/ 	.byte	0x04, 0x4f
        /*001a*/ 	.short	(.L_35 - .L_34)


	//   ....[0]....
.L_34:
        /*001c*/ 	.word	0x00000006


	//----- nvinfo : EIATTR_RESERVED_SMEM_USED
	.align		4
.L_35:
        /*0020*/ 	.byte	0x01, 0x41
	.zero		2


	//----- nvinfo : EIATTR_SPARSE_MMA_MASK
	.align		4
        /*0024*/ 	.byte	0x03, 0x50
        /*0026*/ 	.short	0x0000


	//----- nvinfo : EIATTR_TCGEN05_1CTA_USED
	.align		4
        /*0028*/ 	.byte	0x01, 0x51
	.zero		2


	//----- nvinfo : EIATTR_MAXREG_COUNT
	.align		4
        /*002c*/ 	.byte	0x03, 0x1b
        /*002e*/ 	.short	0x00ff


	//----- nvinfo : EIATTR_NUM_BARRIERS
	.align		4
        /*0030*/ 	.byte	0x02, 0x4c
        /*0032*/ 	.byte	0x07
	.zero		1


	//----- nvinfo : EIATTR_EXTERNS
	.align		4
        /*0034*/ 	.byte	0x04, 0x0f
        /*0036*/ 	.short	(.L_37 - .L_36)


	//   ....[0]....
	.align		4
.L_36:
        /*0038*/ 	.word	index@(__assertfail)


	//----- nvinfo : EIATTR_MERCURY_ISA_VERSION
	.align		4
.L_37:
        /*003c*/ 	.byte	0x03, 0x5f
        /*003e*/ 	.short	0x0101


	//----- nvinfo : EIATTR_INT_WARP_WIDE_INSTR_OFFSETS
	.align		4
        /*0040*/ 	.byte	0x04, 0x31
        /*0042*/ 	.short	(.L_39 - .L_38)


	//   ....[0]....
.L_38:
        /*0044*/ 	.word	0x00003b40


	//   ....[1]....
        /*0048*/ 	.word	0x00003b70


	//   ....[2]....
        /*004c*/ 	.word	0x00003b90


	//   ....[3]....
        /*0050*/ 	.word	0x00004710


	//   ....[4]....
        /*0054*/ 	.word	0x00004770


	//   ....[5]....
        /*0058*/ 	.word	0x00004850


	//   ....[6]....
        /*005c*/ 	.word	0x000048c0


	//   ....[7]....
        /*0060*/ 	.word	0x000049a0


	//   ....[8]....
        /*0064*/ 	.word	0x00004a10


	//   ....[9]....
        /*0068*/ 	.word	0x00004b00


	//   ....[10]....
        /*006c*/ 	.word	0x00004b70


	//   ....[11]....
        /*0070*/ 	.word	0x00004c70


	//   ....[12]....
        /*0074*/ 	.word	0x00004cf0


	//   ....[13]....
        /*0078*/ 	.word	0x00004df0


	//   ....[14]....
        /*007c*/ 	.word	0x00004e70


	//   ....[15]....
        /*0080*/ 	.word	0x00004f70


	//   ....[16]....
        /*0084*/ 	.word	0x00004ff0


	//   ....[17]....
        /*0088*/ 	.word	0x000050e0


	//   ....[18]....
        /*008c*/ 	.word	0x00005170


	//----- nvinfo : EIATTR_COOP_GROUP_MASK_REGIDS
	.align		4
.L_39:
        /*0090*/ 	.byte	0x04, 0x29
        /*0092*/ 	.short	(.L_41 - .L_40)


	//   ....[0]....
.L_40:
        /*0094*/ 	.word	0xffffffff


	//   ....[1]....
        /*0098*/ 	.word	0xffffffff


	//   ....[2]....
        /*009c*/ 	.word	0xffffffff


	//   ....[3]....
        /*00a0*/ 	.word	0xffffffff


	//   ....[4]....
        /*00a4*/ 	.word	0xffffffff


	//   ....[5]....
        /*00a8*/ 	.word	0xffffffff


	//   ....[6]....
        /*00ac*/ 	.word	0xffffffff


	//   ....[7]....
        /*00b0*/ 	.word	0xffffffff


	//   ....[8]....
        /*00b4*/ 	.word	0xffffffff


	//   ....[9]....
        /*00b8*/ 	.word	0xffffffff


	//   ....[10]....
        /*00bc*/ 	.word	0xffffffff


	//   ....[11]....
        /*00c0*/ 	.word	0xffffffff


	//   ....[12]....
        /*00c4*/ 	.word	0xffffffff


	//   ....[13]....
        /*00c8*/ 	.word	0xffffffff


	//----- nvinfo : EIATTR_COOP_GROUP_INSTR_OFFSETS
	.align		4
.L_41:
        /*00cc*/ 	.byte	0x04, 0x28
        /*00ce*/ 	.short	(.L_43 - .L_42)


	//   ....[0]....
.L_42:
        /*00d0*/ 	.word	0x00000080


	//   ....[1]....
        /*00d4*/ 	.word	0x000004f0


	//   ....[2]....
        /*00d8*/ 	.word	0x00000680


	//   ....[3]....
        /*00dc*/ 	.word	0x00000820


	//   ....[4]....
        /*00e0*/ 	.word	0x00000920


	//   ....[5]....
        /*00e4*/ 	.word	0x00000a90


	//   ....[6]....
        /*00e8*/ 	.word	0x00000bf0


	//   ....[7]....
        /*00ec*/ 	.word	0x00000da0


	//   ....[8]....
        /*00f0*/ 	.word	0x00002050


	//   ....[9]....
        /*00f4*/ 	.word	0x00002eb0


	//   ....[10]....
        /*00f8*/ 	.word	0x000030c0


	//   ....[11]....
        /*00fc*/ 	.word	0x000030f0


	//   ....[12]....
        /*0100*/ 	.word	0x00003a20


	//   ....[13]....
        /*0104*/ 	.word	0x00003c50


	//----- nvinfo : EIATTR_VRC_CTA_INIT_COUNT
	.align		4
.L_43:
        /*0108*/ 	.byte	0x02, 0x4a
        /*010a*/ 	.byte	0x80
	.zero		1


	//----- nvinfo : EIATTR_SYSCALL_OFFSETS
	.align		4
        /*010c*/ 	.byte	0x04, 0x46
        /*010e*/ 	.short	(.L_45 - .L_44)


	//   ....[0]....
.L_44:
        /*0110*/ 	.word	0x00005e20


	//   ....[1]....
        /*0114*/ 	.word	0x00005f10


	//   ....[2]....
        /*0118*/ 	.word	0x000068e0


	//   ....[3]....
        /*011c*/ 	.word	0x00007330


	//   ....[4]....
        /*0120*/ 	.word	0x00007d50


	//   ....[5]....
        /*0124*/ 	.word	0x00008790


	//   ....[6]....
        /*0128*/ 	.word	0x000091e0


	//   ....[7]....
        /*012c*/ 	.word	0x00009c60


	//   ....[8]....
        /*0130*/ 	.word	0x0000a6b0


	//   ....[9]....
        /*0134*/ 	.word	0x0000b0b0


	//----- nvinfo : EIATTR_MBARRIER_INSTR_OFFSETS
	.align		4
.L_45:
        /*0138*/ 	.byte	0x04, 0x39
        /*013a*/ 	.short	(.L_47 - .L_46)


	//   ....[0]....
.L_46:
        /*013c*/ 	.word	0x00000610
        /*0140*/ 	.word	0x000000ff
        /*0144*/ 	.word	0x00000000
        /*0148*/ 	.short	0x0100
        /*014a*/ 	.byte	0x04
	.zero		1


	//   ....[1]....
        /*014c*/ 	.word	0x00000620
        /*0150*/ 	.word	0x000000ff
        /*0154*/ 	.word	0x00000018
        /*0158*/ 	.short	0x0100
        /*015a*/ 	.byte	0x04
	.zero		1


	//   ....[2]....
        /*015c*/ 	.word	0x00000630
        /*0160*/ 	.word	0x000000ff
        /*0164*/ 	.word	0x00000008
        /*0168*/ 	.short	0x0100
        /*016a*/ 	.byte	0x04
	.zero		1


	//   ....[3]....
        /*016c*/ 	.word	0x00000640
        /*0170*/ 	.word	0x000000ff
        /*0174*/ 	.word	0x00000020
        /*0178*/ 	.short	0x0100
        /*017a*/ 	.byte	0x04
	.zero		1


	//   ....[4]....
        /*017c*/ 	.word	0x00000650
        /*0180*/ 	.word	0x000000ff
        /*0184*/ 	.word	0x00000010
        /*0188*/ 	.short	0x0100
        /*018a*/ 	.byte	0x04
	.zero		1


	//   ....[5]....
        /*018c*/ 	.word	0x00000660
        /*0190*/ 	.word	0x000000ff
        /*0194*/ 	.word	0x00000028
        /*0198*/ 	.short	0x0100
        /*019a*/ 	.byte	0x04
	.zero		1


	//   ....[6]....
        /*019c*/ 	.word	0x00000790
        /*01a0*/ 	.word	0x000000ff
        /*01a4*/ 	.word	0x00000030
        /*01a8*/ 	.short	0x0100
        /*01aa*/ 	.byte	0x04
	.zero		1


	//   ....[7]....
        /*01ac*/ 	.word	0x000007a0
        /*01b0*/ 	.word	0x000000ff
        /*01b4*/ 	.word	0x00000050
        /*01b8*/ 	.short	0x0100
        /*01ba*/ 	.byte	0x04
	.zero		1


	//   ....[8]....
        /*01bc*/ 	.word	0x000007b0
        /*01c0*/ 	.word	0x000000ff
        /*01c4*/ 	.word	0x00000038
        /*01c8*/ 	.short	0x0100
        /*01ca*/ 	.byte	0x04
	.zero		1


	//   ....[9]....
        /*01cc*/ 	.word	0x000007c0
        /*01d0*/ 	.word	0x000000ff
        /*01d4*/ 	.word	0x00000058
        /*01d8*/ 	.short	0x0100
        /*01da*/ 	.byte	0x04
	.zero		1


	//   ....[10]....
        /*01dc*/ 	.word	0x000007d0
        /*01e0*/ 	.word	0x000000ff
        /*01e4*/ 	.word	0x00000040
        /*01e8*/ 	.short	0x0100
        /*01ea*/ 	.byte	0x04
	.zero		1


	//   ....[11]....
        /*01ec*/ 	.word	0x000007e0
        /*01f0*/ 	.word	0x000000ff
        /*01f4*/ 	.word	0x00000060
        /*01f8*/ 	.short	0x0100
        /*01fa*/ 	.byte	0x04
	.zero		1


	//   ....[12]....
        /*01fc*/ 	.word	0x000007f0
        /*0200*/ 	.word	0x000000ff
        /*0204*/ 	.word	0x00000048
        /*0208*/ 	.short	0x0100
        /*020a*/ 	.byte	0x04
	.zero		1


	//   ....[13]....
        /*020c*/ 	.word	0x00000800
        /*0210*/ 	.word	0x000000ff
        /*0214*/ 	.word	0x00000068
        /*0218*/ 	.short	0x0100
        /*021a*/ 	.byte	0x04
	.zero		1


	//   ....[14]....
        /*021c*/ 	.word	0x000008f0
        /*0220*/ 	.word	0x000000ff
        /*0224*/ 	.word	0x00000070
        /*0228*/ 	.short	0x0100
        /*022a*/ 	.byte	0x06
	.zero		1


	//   ....[15]....
        /*022c*/ 	.word	0x00000900
        /*0230*/ 	.word	0x000000ff
        /*0234*/ 	.word	0x00000078
        /*0238*/ 	.short	0x0100
        /*023a*/ 	.byte	0x06
	.zero		1


	//   ....[16]....
        /*023c*/ 	.word	0x00000a40
        /*0240*/ 	.word	0x000000ff
        /*0244*/ 	.word	0x00000080
        /*0248*/ 	.short	0x0100
        /*024a*/ 	.byte	0x06
	.zero		1


	//   ....[17]....
        /*024c*/ 	.word	0x00000a50
        /*0250*/ 	.word	0x000000ff
        /*0254*/ 	.word	0x00000090
        /*0258*/ 	.short	0x0100
        /*025a*/ 	.byte	0x06
	.zero		1


	//   ....[18]....
        /*025c*/ 	.word	0x00000a60
        /*0260*/ 	.word	0x000000ff
        /*0264*/ 	.word	0x00000088
        /*0268*/ 	.short	0x0100
        /*026a*/ 	.byte	0x06
	.zero		1


	//   ....[19]....
        /*026c*/ 	.word	0x00000a70
        /*0270*/ 	.word	0x000000ff
        /*0274*/ 	.word	0x00000098
        /*0278*/ 	.short	0x0100
        /*027a*/ 	.byte	0x06
	.zero		1


	//   ....[20]....
        /*027c*/ 	.word	0x00000ba0
        /*0280*/ 	.word	0x000000ff
        /*0284*/ 	.word	0x000000a0
        /*0288*/ 	.short	0x0100
        /*028a*/ 	.byte	0x04
	.zero		1


	//   ....[21]....
        /*028c*/ 	.word	0x00000bb0
        /*0290*/ 	.word	0x000000ff
        /*0294*/ 	.word	0x000000b0
        /*0298*/ 	.short	0x0100
        /*029a*/ 	.byte	0x04
	.zero		1


	//   ....[22]....
        /*029c*/ 	.word	0x00000bc0
        /*02a0*/ 	.word	0x000000ff
        /*02a4*/ 	.word	0x000000a8
        /*02a8*/ 	.short	0x0100
        /*02aa*/ 	.byte	0x04
	.zero		1


	//   ....[23]....
        /*02ac*/ 	.word	0x00000bd0
        /*02b0*/ 	.word	0x000000ff
        /*02b4*/ 	.word	0x000000b8
        /*02b8*/ 	.short	0x0100
        /*02ba*/ 	.byte	0x04
	.zero		1


	//   ....[24]....
        /*02bc*/ 	.word	0x00000cc0
        /*02c0*/ 	.word	0x000000ff
        /*02c4*/ 	.word	0x000000c0
        /*02c8*/ 	.short	0x0100
        /*02ca*/ 	.byte	0x04
	.zero		1


	//   ....[25]....
        /*02cc*/ 	.word	0x00000cd0
        /*02d0*/ 	.word	0x000000ff
        /*02d4*/ 	.word	0x000000d0
        /*02d8*/ 	.short	0x0100
        /*02da*/ 	.byte	0x04
	.zero		1


	//   ....[26]....
        /*02dc*/ 	.word	0x00000ce0
        /*02e0*/ 	.word	0x000000ff
        /*02e4*/ 	.word	0x000000c8
        /*02e8*/ 	.short	0x0100
        /*02ea*/ 	.byte	0x04
	.zero		1


	//   ....[27]....
        /*02ec*/ 	.word	0x00000cf0
        /*02f0*/ 	.word	0x000000ff
        /*02f4*/ 	.word	0x000000d8
        /*02f8*/ 	.short	0x0100
        /*02fa*/ 	.byte	0x04
	.zero		1


	//   ....[28]....
        /*02fc*/ 	.word	0x000018f0
        /*0300*/ 	.word	0x00000000
        /*0304*/ 	.word	0x000000d0
        /*0308*/ 	.short	0x010a
        /*030a*/ 	.byte	0xff
	.zero		1


	//   ....[29]....
        /*030c*/ 	.word	0x00001920
        /*0310*/ 	.word	0x00000000
        /*0314*/ 	.word	0x000000c0
        /*0318*/ 	.short	0x0101
        /*031a*/ 	.byte	0xff
	.zero		1


	//   ....[30]....
        /*031c*/ 	.word	0x000019d0
        /*0320*/ 	.word	0x000000ff
        /*0324*/ 	.word	0x00000018
        /*0328*/ 	.short	0x010a
        /*032a*/ 	.byte	0x04
	.zero		1


	//   ....[31]....
        /*032c*/ 	.word	0x00001a50
        /*0330*/ 	.word	0x000000ff
        /*0334*/ 	.word	0x00000018
        /*0338*/ 	.short	0x010a
        /*033a*/ 	.byte	0x21
	.zero		1


	//   ....[32]....
        /*033c*/ 	.word	0x00001be0
        /*0340*/ 	.word	0x000000ff
        /*0344*/ 	.word	0x00000018
        /*0348*/ 	.short	0x010a
        /*034a*/ 	.byte	0x08
	.zero		1


	//   ....[33]....
        /*034c*/ 	.word	0x00001d10
        /*0350*/ 	.word	0x000000ff
        /*0354*/ 	.word	0x00000078
        /*0358*/ 	.short	0x0101
        /*035a*/ 	.byte	0x07
	.zero		1


	//   ....[34]....
        /*035c*/ 	.word	0x00001d30
        /*0360*/ 	.word	0x000000ff
        /*0364*/ 	.word	0x00000018
        /*0368*/ 	.short	0x010a
        /*036a*/ 	.byte	0x04
	.zero		1


	//   ....[35]....
        /*036c*/ 	.word	0x00001db0
        /*0370*/ 	.word	0x000000ff
        /*0374*/ 	.word	0x00000018
        /*0378*/ 	.short	0x010a
        /*037a*/ 	.byte	0x11
	.zero		1


	//   ....[36]....
        /*037c*/ 	.word	0x00001f40
        /*0380*/ 	.word	0x000000ff
        /*0384*/ 	.word	0x00000018
        /*0388*/ 	.short	0x010a
        /*038a*/ 	.byte	0x06
	.zero		1


	//   ....[37]....
        /*038c*/ 	.word	0x00002080
        /*0390*/ 	.word	0x00000003
        /*0394*/ 	.word	0x00000080
        /*0398*/ 	.short	0x010a
        /*039a*/ 	.byte	0xff
	.zero		1


	//   ....[38]....
        /*039c*/ 	.word	0x000021d0
        /*03a0*/ 	.word	0x00000000
        /*03a4*/ 	.word	0x00000000
        /*03a8*/ 	.short	0x0101
        /*03aa*/ 	.byte	0xff
	.zero		1


	//   ....[39]....
        /*03ac*/ 	.word	0x00002790
        /*03b0*/ 	.word	0x000000ff
        /*03b4*/ 	.word	0x00000000
        /*03b8*/ 	.short	0x010a
        /*03ba*/ 	.byte	0x04
	.zero		1


	//   ....[40]....
        /*03bc*/ 	.word	0x00002820
        /*03c0*/ 	.word	0x000000ff
        /*03c4*/ 	.word	0x00000000
        /*03c8*/ 	.short	0x010a
        /*03ca*/ 	.byte	0x05
	.zero		1


	//   ....[41]....
        /*03cc*/ 	.word	0x000028c0
        /*03d0*/ 	.word	0x00000000
        /*03d4*/ 	.word	0x00000000
        /*03d8*/ 	.short	0x010a
        /*03da*/ 	.byte	0xff
	.zero		1


	//   ....[42]....
        /*03dc*/ 	.word	0x00002a00
        /*03e0*/ 	.word	0x00000002
        /*03e4*/ 	.word	0x000000c0
        /*03e8*/ 	.short	0x010a
        /*03ea*/ 	.byte	0xff
	.zero		1


	//   ....[43]....
        /*03ec*/ 	.word	0x00002a70
        /*03f0*/ 	.word	0x00000002
        /*03f4*/ 	.word	0x00000000
        /*03f8*/ 	.short	0x0101
        /*03fa*/ 	.byte	0xff
	.zero		1


	//   ....[44]....
        /*03fc*/ 	.word	0x00002a90
        /*0400*/ 	.word	0x000000ff
        /*0404*/ 	.word	0x00000090
        /*0408*/ 	.short	0x010a
        /*040a*/ 	.byte	0x04
	.zero		1


	//   ....[45]....
        /*040c*/ 	.word	0x00002bb0
        /*0410*/ 	.word	0x00000002
        /*0414*/ 	.word	0x00000080
        /*0418*/ 	.short	0x010a
        /*041a*/ 	.byte	0xff
	.zero		1


	//   ....[46]....
        /*041c*/ 	.word	0x00002cb0
        /*0420*/ 	.word	0x00000002
        /*0424*/ 	.word	0x00000000
        /*0428*/ 	.short	0x0101
        /*042a*/ 	.byte	0xff
	.zero		1


	//   ....[47]....
        /*042c*/ 	.word	0x00002d40
        /*0430*/ 	.word	0x000000ff
        /*0434*/ 	.word	0x00000090
        /*0438*/ 	.short	0x0106
        /*043a*/ 	.byte	0x04
	.zero		1


	//   ....[48]....
        /*043c*/ 	.word	0x00002d60
        /*0440*/ 	.word	0x000000ff
        /*0444*/ 	.word	0x00000090
        /*0448*/ 	.short	0x010a
        /*044a*/ 	.byte	0x04
	.zero		1


	//   ....[49]....
        /*044c*/ 	.word	0x00002df0
        /*0450*/ 	.word	0x000000ff
        /*0454*/ 	.word	0x00000090
        /*0458*/ 	.short	0x0106
        /*045a*/ 	.byte	0x07
	.zero		1


	//   ....[50]....
        /*045c*/ 	.word	0x00002e30
        /*0460*/ 	.word	0x00000000
        /*0464*/ 	.word	0x00000090
        /*0468*/ 	.short	0x010a
        /*046a*/ 	.byte	0xff
	.zero		1


	//   ....[51]....
        /*046c*/ 	.word	0x00003390
        /*0470*/ 	.word	0x00000000
        /*0474*/ 	.word	0x00000080
        /*0478*/ 	.short	0x010a
        /*047a*/ 	.byte	0xff
	.zero		1


	//   ....[52]....
        /*047c*/ 	.word	0x000034a0
        /*0480*/ 	.word	0x00000003
        /*0484*/ 	.word	0x00000000
        /*0488*/ 	.short	0x0101
        /*048a*/ 	.byte	0xff
	.zero		1


	//   ....[53]....
        /*048c*/ 	.word	0x000034b0
        /*0490*/ 	.word	0x000000ff
        /*0494*/ 	.word	0x00000000
        /*0498*/ 	.short	0x010a
        /*049a*/ 	.byte	0x04
	.zero		1


	//   ....[54]....
        /*049c*/ 	.word	0x000034d0
        /*04a0*/ 	.word	0x000000ff
        /*04a4*/ 	.word	0x000000b0
        /*04a8*/ 	.short	0x010a
        /*04aa*/ 	.byte	0x1e
	.zero		1


	//   ....[55]....
        /*04ac*/ 	.word	0x000035a0
        /*04b0*/ 	.word	0x000000ff
        /*04b4*/ 	.word	0x00000000
        /*04b8*/ 	.short	0x010a
        /*04ba*/ 	.byte	0x05
	.zero		1


	//   ....[56]....
        /*04bc*/ 	.word	0x000036e0
        /*04c0*/ 	.word	0x000000ff
        /*04c4*/ 	.word	0x00000000
        /*04c8*/ 	.short	0x010a
        /*04ca*/ 	.byte	0x04
	.zero		1


	//   ....[57]....
        /*04cc*/ 	.word	0x00003970
        /*04d0*/ 	.word	0x000000ff
        /*04d4*/ 	.word	0x00000000
        /*04d8*/ 	.short	0x010a
        /*04da*/ 	.byte	0x04
	.zero		1


	//   ....[58]....
        /*04dc*/ 	.word	0x00003a00
        /*04e0*/ 	.word	0x000000ff
        /*04e4*/ 	.word	0x00000000
        /*04e8*/ 	.short	0x010a
        /*04ea*/ 	.byte	0x04
	.zero		1


	//   ....[59]....
        /*04ec*/ 	.word	0x00003f00
        /*04f0*/ 	.word	0x0000000c
        /*04f4*/ 	.word	0x00000080
        /*04f8*/ 	.short	0x010a
        /*04fa*/ 	.byte	0xff
	.zero		1


	//   ....[60]....
        /*04fc*/ 	.word	0x00004070
        /*0500*/ 	.word	0x00000000
        /*0504*/ 	.word	0x00000000
        /*0508*/ 	.short	0x0101
        /*050a*/ 	.byte	0xff
	.zero		1


	//   ....[61]....
        /*050c*/ 	.word	0x00004510
        /*0510*/ 	.word	0x000000ff
        /*0514*/ 	.word	0x00000078
        /*0518*/ 	.short	0x010a
        /*051a*/ 	.byte	0x15
	.zero		1


	//   ....[62]....
        /*051c*/ 	.word	0x00004690
        /*0520*/ 	.word	0x000000ff
        /*0524*/ 	.word	0x00000050
        /*0528*/ 	.short	0x010a
        /*052a*/ 	.byte	0x15
	.zero		1


	//   ....[63]....
        /*052c*/ 	.word	0x00004800
        /*0530*/ 	.word	0x000000ff
        /*0534*/ 	.word	0x00000030
        /*0538*/ 	.short	0x010b
        /*053a*/ 	.byte	0x15
	.zero		1


	//   ....[64]....
        /*053c*/ 	.word	0x00004810
        /*0540*/ 	.word	0x000000ff
        /*0544*/ 	.word	0x00000000
        /*0548*/ 	.short	0x0101
        /*054a*/ 	.byte	0x25
	.zero		1


	//   ....[65]....
        /*054c*/ 	.word	0x00004820
        /*0550*/ 	.word	0x000000ff
        /*0554*/ 	.word	0x00000058
        /*0558*/ 	.short	0x010a
        /*055a*/ 	.byte	0x15
	.zero		1


	//   ....[66]....
        /*055c*/ 	.word	0x00004950
        /*0560*/ 	.word	0x000000ff
        /*0564*/ 	.word	0x00000038
        /*0568*/ 	.short	0x010b
        /*056a*/ 	.byte	0x15
	.zero		1


	//   ....[67]....
        /*056c*/ 	.word	0x00004960
        /*0570*/ 	.word	0x000000ff
        /*0574*/ 	.word	0x00000000
        /*0578*/ 	.short	0x0101
        /*057a*/ 	.byte	0x1f
	.zero		1


	//   ....[68]....
        /*057c*/ 	.word	0x00004970
        /*0580*/ 	.word	0x000000ff
        /*0584*/ 	.word	0x00000060
        /*0588*/ 	.short	0x010a
        /*058a*/ 	.byte	0x15
	.zero		1


	//   ....[69]....
        /*058c*/ 	.word	0x00004ab0
        /*0590*/ 	.word	0x000000ff
        /*0594*/ 	.word	0x00000040
        /*0598*/ 	.short	0x010b
        /*059a*/ 	.byte	0x15
	.zero		1


	//   ....[70]....
        /*059c*/ 	.word	0x00004ac0
        /*05a0*/ 	.word	0x000000ff
        /*05a4*/ 	.word	0x00000000
        /*05a8*/ 	.short	0x0101
        /*05aa*/ 	.byte	0x1e
	.zero		1


	//   ....[71]....
        /*05ac*/ 	.word	0x00004ad0
        /*05b0*/ 	.word	0x000000ff
        /*05b4*/ 	.word	0x00000068
        /*05b8*/ 	.short	0x010a
        /*05ba*/ 	.byte	0x15
	.zero		1


	//   ....[72]....
        /*05bc*/ 	.word	0x00004c20
        /*05c0*/ 	.word	0x000000ff
        /*05c4*/ 	.word	0x00000048
        /*05c8*/ 	.short	0x010b
        /*05ca*/ 	.byte	0x15
	.zero		1


	//   ....[73]....
        /*05cc*/ 	.word	0x00004c30
        /*05d0*/ 	.word	0x000000ff
        /*05d4*/ 	.word	0x00000000
        /*05d8*/ 	.short	0x0101
        /*05da*/ 	.byte	0x1d
	.zero		1


	//   ....[74]....
        /*05dc*/ 	.word	0x00004c40
        /*05e0*/ 	.word	0x000000ff
        /*05e4*/ 	.word	0x00000050
        /*05e8*/ 	.short	0x010a
        /*05ea*/ 	.byte	0x15
	.zero		1


	//   ....[75]....
        /*05ec*/ 	.word	0x00004da0
        /*05f0*/ 	.word	0x000000ff
        /*05f4*/ 	.word	0x00000030
        /*05f8*/ 	.short	0x010b
        /*05fa*/ 	.byte	0x15
	.zero		1


	//   ....[76]....
        /*05fc*/ 	.word	0x00004db0
        /*0600*/ 	.word	0x000000ff
        /*0604*/ 	.word	0x00000000
        /*0608*/ 	.short	0x0101
        /*060a*/ 	.byte	0x25
	.zero		1


	//   ....[77]....
        /*060c*/ 	.word	0x00004dc0
        /*0610*/ 	.word	0x000000ff
        /*0614*/ 	.word	0x00000058
        /*0618*/ 	.short	0x010a
        /*061a*/ 	.byte	0x15
	.zero		1


	//   ....[78]....
        /*061c*/ 	.word	0x00004f20
        /*0620*/ 	.word	0x000000ff
        /*0624*/ 	.word	0x00000038
        /*0628*/ 	.short	0x010b
        /*062a*/ 	.byte	0x15
	.zero		1


	//   ....[79]....
        /*062c*/ 	.word	0x00004f30
        /*0630*/ 	.word	0x000000ff
        /*0634*/ 	.word	0x00000000
        /*0638*/ 	.short	0x0101
        /*063a*/ 	.byte	0x1f
	.zero		1


	//   ....[80]....
        /*063c*/ 	.word	0x00004f40
        /*0640*/ 	.word	0x000000ff
        /*0644*/ 	.word	0x00000060
        /*0648*/ 	.short	0x010a
        /*064a*/ 	.byte	0x15
	.zero		1


	//   ....[81]....
        /*064c*/ 	.word	0x00005090
        /*0650*/ 	.word	0x000000ff
        /*0654*/ 	.word	0x00000040
        /*0658*/ 	.short	0x010b
        /*065a*/ 	.byte	0x15
	.zero		1


	//   ....[82]....
        /*065c*/ 	.word	0x000050a0
        /*0660*/ 	.word	0x000000ff
        /*0664*/ 	.word	0x00000000
        /*0668*/ 	.short	0x0101
        /*066a*/ 	.byte	0x1e
	.zero		1


	//   ....[83]....
        /*066c*/ 	.word	0x000050b0
        /*0670*/ 	.word	0x000000ff
        /*0674*/ 	.word	0x00000068
        /*0678*/ 	.short	0x010a
        /*067a*/ 	.byte	0x15
	.zero		1


	//   ....[84]....
        /*067c*/ 	.word	0x000052a0
        /*0680*/ 	.word	0x000000ff
        /*0684*/ 	.word	0x00000048
        /*0688*/ 	.short	0x010b
        /*068a*/ 	.byte	0x15
	.zero		1


	//   ....[85]....
        /*068c*/ 	.word	0x000052b0
        /*0690*/ 	.word	0x000000ff
        /*0694*/ 	.word	0x00000000
        /*0698*/ 	.short	0x0101
        /*069a*/ 	.byte	0x1d
	.zero		1


	//   ....[86]....
        /*069c*/ 	.word	0x000052d0
        /*06a0*/ 	.word	0x000000ff
        /*06a4*/ 	.word	0x00000050
        /*06a8*/ 	.short	0x010a
        /*06aa*/ 	.byte	0x15
	.zero		1


	//   ....[87]....
        /*06ac*/ 	.word	0x000052f0
        /*06b0*/ 	.word	0x000000ff
        /*06b4*/ 	.word	0x00000058
        /*06b8*/ 	.short	0x010a
        /*06ba*/ 	.byte	0x15
	.zero		1


	//   ....[88]....
        /*06bc*/ 	.word	0x00005310
        /*06c0*/ 	.word	0x000000ff
        /*06c4*/ 	.word	0x00000060
        /*06c8*/ 	.short	0x010a
        /*06ca*/ 	.byte	0x15
	.zero		1


	//   ....[89]....
        /*06cc*/ 	.word	0x00005360
        /*06d0*/ 	.word	0x00000002
        /*06d4*/ 	.word	0x00000068
        /*06d8*/ 	.short	0x010a
        /*06da*/ 	.byte	0xff
	.zero		1


	//   ....[90]....
        /*06dc*/ 	.word	0x000056b0
        /*06e0*/ 	.word	0x00000003
        /*06e4*/ 	.word	0x00000080
        /*06e8*/ 	.short	0x010a
        /*06ea*/ 	.byte	0xff
	.zero		1


	//   ....[91]....
        /*06ec*/ 	.word	0x00005830
        /*06f0*/ 	.word	0x00000000
        /*06f4*/ 	.word	0x00000000
        /*06f8*/ 	.short	0x0101
        /*06fa*/ 	.byte	0xff
	.zero		1


	//   ....[92]....
        /*06fc*/ 	.word	0x00006400
        /*0700*/ 	.word	0x000000ff
        /*0704*/ 	.word	0x00000030
        /*0708*/ 	.short	0x010a
        /*070a*/ 	.byte	0x2b
	.zero		1


	//   ....[93]....
        /*070c*/ 	.word	0x00006520
        /*0710*/ 	.word	0x0000006c
        /*0714*/ 	.word	0x000000a0
        /*0718*/ 	.short	0x010a
        /*071a*/ 	.byte	0xff
	.zero		1


	//   ....[94]....
        /*071c*/ 	.word	0x00006690
        /*0720*/ 	.word	0x000000ff
        /*0724*/ 	.word	0x00000030
        /*0728*/ 	.short	0x010a
        /*072a*/ 	.byte	0x2b
	.zero		1


	//   ....[95]....
        /*072c*/ 	.word	0x000067c0
        /*0730*/ 	.word	0x0000006c
        /*0734*/ 	.word	0x000000a0
        /*0738*/ 	.short	0x010a
        /*073a*/ 	.byte	0xff
	.zero		1


	//   ....[96]....
        /*073c*/ 	.word	0x00006fd0
        /*0740*/ 	.word	0x00000000
        /*0744*/ 	.word	0x00000000
        /*0748*/ 	.short	0x0101
        /*074a*/ 	.byte	0xff
	.zero		1


	//   ....[97]....
        /*074c*/ 	.word	0x00006fe0
        /*0750*/ 	.word	0x00000002
        /*0754*/ 	.word	0x00000030
        /*0758*/ 	.short	0x010a
        /*075a*/ 	.byte	0xff
	.zero		1


	//   ....[98]....
        /*075c*/ 	.word	0x000070c0
        /*0760*/ 	.word	0x00000002
        /*0764*/ 	.word	0x00000030
        /*0768*/ 	.short	0x010a
        /*076a*/ 	.byte	0xff
	.zero		1


	//   ....[99]....
        /*076c*/ 	.word	0x000079f0
        /*0770*/ 	.word	0x00000008
        /*0774*/ 	.word	0x00000000
        /*0778*/ 	.short	0x0101
        /*077a*/ 	.byte	0xff
	.zero		1


	//   ....[100]....
        /*077c*/ 	.word	0x00007a10
        /*0780*/ 	.word	0x00000006
        /*0784*/ 	.word	0x00000030
        /*0788*/ 	.short	0x010a
        /*078a*/ 	.byte	0xff
	.zero		1


	//   ....[101]....
        /*078c*/ 	.word	0x00007ae0
        /*0790*/ 	.word	0x00000006
        /*0794*/ 	.word	0x00000030
        /*0798*/ 	.short	0x010a
        /*079a*/ 	.byte	0xff
	.zero		1


	//   ....[102]....
        /*079c*/ 	.word	0x00008410
        /*07a0*/ 	.word	0x00000008
        /*07a4*/ 	.word	0x00000000
        /*07a8*/ 	.short	0x0101
        /*07aa*/ 	.byte	0xff
	.zero		1


	//   ....[103]....
        /*07ac*/ 	.word	0x00008430
        /*07b0*/ 	.word	0x00000000
        /*07b4*/ 	.word	0x00000030
        /*07b8*/ 	.short	0x010a
        /*07ba*/ 	.byte	0xff
	.zero		1


	//   ....[104]....
        /*07bc*/ 	.word	0x00008500
        /*07c0*/ 	.word	0x00000000
        /*07c4*/ 	.word	0x00000030
        /*07c8*/ 	.short	0x010a
        /*07ca*/ 	.byte	0xff
	.zero		1


	//   ....[105]....
        /*07cc*/ 	.word	0x00008e40
        /*07d0*/ 	.word	0x00000008
        /*07d4*/ 	.word	0x00000000
        /*07d8*/ 	.short	0x0101
        /*07da*/ 	.byte	0xff
	.zero		1


	//   ....[106]....
        /*07dc*/ 	.word	0x00008e60
        /*07e0*/ 	.word	0x00000006
        /*07e4*/ 	.word	0x00000030
        /*07e8*/ 	.short	0x010a
        /*07ea*/ 	.byte	0xff
	.zero		1


	//   ....[107]....
        /*07ec*/ 	.word	0x00008f30
        /*07f0*/ 	.word	0x00000006
        /*07f4*/ 	.word	0x00000030
        /*07f8*/ 	.short	0x010a
        /*07fa*/ 	.byte	0xff
	.zero		1


	//   ....[108]....
        /*07fc*/ 	.word	0x000098c0
        /*0800*/ 	.word	0x00000008
        /*0804*/ 	.word	0x00000000
        /*0808*/ 	.short	0x0101
        /*080a*/ 	.byte	0xff
	.zero		1


	//   ....[109]....
        /*080c*/ 	.word	0x000098e0
        /*0810*/ 	.word	0x00000006
        /*0814*/ 	.word	0x00000030
        /*0818*/ 	.short	0x010a
        /*081a*/ 	.byte	0xff
	.zero		1


	//   ....[110]....
        /*081c*/ 	.word	0x000099b0
        /*0820*/ 	.word	0x00000006
        /*0824*/ 	.word	0x00000030
        /*0828*/ 	.short	0x010a
        /*082a*/ 	.byte	0xff
	.zero		1


	//   ....[111]....
        /*082c*/ 	.word	0x0000a310
        /*0830*/ 	.word	0x00000008
        /*0834*/ 	.word	0x00000000
        /*0838*/ 	.short	0x0101
        /*083a*/ 	.byte	0xff
	.zero		1


	//   ....[112]....
        /*083c*/ 	.word	0x0000a330
        /*0840*/ 	.word	0x00000006
        /*0844*/ 	.word	0x00000030
        /*0848*/ 	.short	0x010a
        /*084a*/ 	.byte	0xff
	.zero		1


	//   ....[113]....
        /*084c*/ 	.word	0x0000a400
        /*0850*/ 	.word	0x00000006
        /*0854*/ 	.word	0x00000030
        /*0858*/ 	.short	0x010a
        /*085a*/ 	.byte	0xff
	.zero		1


	//   ....[114]....
        /*085c*/ 	.word	0x0000ad60
        /*0860*/ 	.word	0x00000008
        /*0864*/ 	.word	0x00000000
        /*0868*/ 	.short	0x0101
        /*086a*/ 	.byte	0xff
	.zero		1


	//   ....[115]....
        /*086c*/ 	.word	0x0000ad80
        /*0870*/ 	.word	0x00000000
        /*0874*/ 	.word	0x00000030
        /*0878*/ 	.short	0x010a
        /*087a*/ 	.byte	0xff
	.zero		1


	//   ....[116]....
        /*087c*/ 	.word	0x0000ae50
        /*0880*/ 	.word	0x00000000
        /*0884*/ 	.word	0x00000030
        /*0888*/ 	.short	0x010a
        /*088a*/ 	.byte	0xff
	.zero		1


	//   ....[117]....
        /*088c*/ 	.word	0x0000b200
        /*0890*/ 	.word	0x000000ff
        /*0894*/ 	.word	0x00000000
        /*0898*/ 	.short	0x0101
        /*089a*/ 	.byte	0x04
	.zero		1


	//   ....[118]....
        /*089c*/ 	.word	0x0000b7e0
        /*08a0*/ 	.word	0x00000000
        /*08a4*/ 	.word	0x00000000
        /*08a8*/ 	.short	0x0101
        /*08aa*/ 	.byte	0xff
	.zero		1


	//   ....[119]....
        /*08ac*/ 	.word	0x0000baa0
        /*08b0*/ 	.word	0x000000ff
        /*08b4*/ 	.word	0x00000000
        /*08b8*/ 	.short	0x0101
        /*08ba*/ 	.byte	0x04
	.zero		1


	//   ....[120]....
        /*08bc*/ 	.word	0x0000bac0
        /*08c0*/ 	.word	0x00000000
        /*08c4*/ 	.word	0x000000d0
        /*08c8*/ 	.short	0x010a
        /*08ca*/ 	.byte	0xff
	.zero		1


	//   ....[121]....
        /*08cc*/ 	.word	0x0000bb20
        /*08d0*/ 	.word	0x00000000
        /*08d4*/ 	.word	0x00000018
        /*08d8*/ 	.short	0x010a
        /*08da*/ 	.byte	0xff
	.zero		1


	//   ....[122]....
        /*08dc*/ 	.word	0x0000bb80
        /*08e0*/ 	.word	0x00000000
        /*08e4*/ 	.word	0x00000018
        /*08e8*/ 	.short	0x010a
        /*08ea*/ 	.byte	0xff
	.zero		1


	//   ....[123]....
        /*08ec*/ 	.word	0x0000bbd0
        /*08f0*/ 	.word	0x00000003
        /*08f4*/ 	.word	0x00000080
        /*08f8*/ 	.short	0x010a
        /*08fa*/ 	.byte	0xff
	.zero		1


	//   ....[124]....
        /*08fc*/ 	.word	0x0000bc30
        /*0900*/ 	.word	0x00000000
        /*0904*/ 	.word	0x00000000
        /*0908*/ 	.short	0x010a
        /*090a*/ 	.byte	0xff
	.zero		1


	//   ....[125]....
        /*090c*/ 	.word	0x0000bc90
        /*0910*/ 	.word	0x00000000
        /*0914*/ 	.word	0x00000000
        /*0918*/ 	.short	0x010a
        /*091a*/ 	.byte	0xff
	.zero		1


	//   ....[126]....
        /*091c*/ 	.word	0x0000bce0
        /*0920*/ 	.word	0x00000002
        /*0924*/ 	.word	0x000000c0
        /*0928*/ 	.short	0x010a
        /*092a*/ 	.byte	0xff
	.zero		1


	//   ....[127]....
        /*092c*/ 	.word	0x0000bd40
        /*0930*/ 	.word	0x00000002
        /*0934*/ 	.word	0x00000090
        /*0938*/ 	.short	0x010a
        /*093a*/ 	.byte	0xff
	.zero		1


	//   ....[128]....
        /*093c*/ 	.word	0x0000bd90
        /*0940*/ 	.word	0x00000002
        /*0944*/ 	.word	0x00000080
        /*0948*/ 	.short	0x010a
        /*094a*/ 	.byte	0xff
	.zero		1


	//   ....[129]....
        /*094c*/ 	.word	0x0000bdf0
        /*0950*/ 	.word	0x00000000
        /*0954*/ 	.word	0x00000090
        /*0958*/ 	.short	0x010a
        /*095a*/ 	.byte	0xff
	.zero		1


	//   ....[130]....
        /*095c*/ 	.word	0x0000be40
        /*0960*/ 	.word	0x00000000
        /*0964*/ 	.word	0x00000080
        /*0968*/ 	.short	0x010a
        /*096a*/ 	.byte	0xff
	.zero		1


	//   ....[131]....
        /*096c*/ 	.word	0x0000bea0
        /*0970*/ 	.word	0x00000002
        /*0974*/ 	.word	0x000000b0
        /*0978*/ 	.short	0x010a
        /*097a*/ 	.byte	0xff
	.zero		1


	//   ....[132]....
        /*097c*/ 	.word	0x0000bf00
        /*0980*/ 	.word	0x00000000
        /*0984*/ 	.word	0x00000000
        /*0988*/ 	.short	0x010a
        /*098a*/ 	.byte	0xff
	.zero		1


	//   ....[133]....
        /*098c*/ 	.word	0x0000bf60
        /*0990*/ 	.word	0x00000000
        /*0994*/ 	.word	0x00000000
        /*0998*/ 	.short	0x010a
        /*099a*/ 	.byte	0xff
	.zero		1


	//   ....[134]....
        /*099c*/ 	.word	0x0000bfc0
        /*09a0*/ 	.word	0x00000000
        /*09a4*/ 	.word	0x00000000
        /*09a8*/ 	.short	0x010a
        /*09aa*/ 	.byte	0xff
	.zero		1


	//   ....[135]....
        /*09ac*/ 	.word	0x0000c010
        /*09b0*/ 	.word	0x0000000c
        /*09b4*/ 	.word	0x00000080
        /*09b8*/ 	.short	0x010a
        /*09ba*/ 	.byte	0xff
	.zero		1


	//   ....[136]....
        /*09bc*/ 	.word	0x0000c070
        /*09c0*/ 	.word	0x00000000
        /*09c4*/ 	.word	0x00000078
        /*09c8*/ 	.short	0x010a
        /*09ca*/ 	.byte	0xff
	.zero		1


	//   ....[137]....
        /*09cc*/ 	.word	0x0000c0d0
        /*09d0*/ 	.word	0x00000000
        /*09d4*/ 	.word	0x00000050
        /*09d8*/ 	.short	0x010a
        /*09da*/ 	.byte	0xff
	.zero		1


	//   ....[138]....
        /*09dc*/ 	.word	0x0000c130
        /*09e0*/ 	.word	0x00000000
        /*09e4*/ 	.word	0x00000058
        /*09e8*/ 	.short	0x010a
        /*09ea*/ 	.byte	0xff
	.zero		1


	//   ....[139]....
        /*09ec*/ 	.word	0x0000c190
        /*09f0*/ 	.word	0x00000000
        /*09f4*/ 	.word	0x00000060
        /*09f8*/ 	.short	0x010a
        /*09fa*/ 	.byte	0xff
	.zero		1


	//   ....[140]....
        /*09fc*/ 	.word	0x0000c1f0
        /*0a00*/ 	.word	0x00000000
        /*0a04*/ 	.word	0x00000068
        /*0a08*/ 	.short	0x010a
        /*0a0a*/ 	.byte	0xff
	.zero		1


	//   ....[141]....
        /*0a0c*/ 	.word	0x0000c250
        /*0a10*/ 	.word	0x00000000
        /*0a14*/ 	.word	0x00000050
        /*0a18*/ 	.short	0x010a
        /*0a1a*/ 	.byte	0xff
	.zero		1


	//   ....[142]....
        /*0a1c*/ 	.word	0x0000c2b0
        /*0a20*/ 	.word	0x00000000
        /*0a24*/ 	.word	0x00000058
        /*0a28*/ 	.short	0x010a
        /*0a2a*/ 	.byte	0xff
	.zero		1


	//   ....[143]....
        /*0a2c*/ 	.word	0x0000c310
        /*0a30*/ 	.word	0x00000000
        /*0a34*/ 	.word	0x00000060
        /*0a38*/ 	.short	0x010a
        /*0a3a*/ 	.byte	0xff
	.zero		1


	//   ....[144]....
        /*0a3c*/ 	.word	0x0000c370
        /*0a40*/ 	.word	0x00000000
        /*0a44*/ 	.word	0x00000068
        /*0a48*/ 	.short	0x010a
        /*0a4a*/ 	.byte	0xff
	.zero		1


	//   ....[145]....
        /*0a4c*/ 	.word	0x0000c3d0
        /*0a50*/ 	.word	0x00000000
        /*0a54*/ 	.word	0x00000050
        /*0a58*/ 	.short	0x010a
        /*0a5a*/ 	.byte	0xff
	.zero		1


	//   ....[146]....
        /*0a5c*/ 	.word	0x0000c430
        /*0a60*/ 	.word	0x00000000
        /*0a64*/ 	.word	0x00000058
        /*0a68*/ 	.short	0x010a
        /*0a6a*/ 	.byte	0xff
	.zero		1


	//   ....[147]....
        /*0a6c*/ 	.word	0x0000c490
        /*0a70*/ 	.word	0x00000002
        /*0a74*/ 	.word	0x00000060
        /*0a78*/ 	.short	0x010a
        /*0a7a*/ 	.byte	0xff
	.zero		1


	//   ....[148]....
        /*0a7c*/ 	.word	0x0000c4e0
        /*0a80*/ 	.word	0x00000003
        /*0a84*/ 	.word	0x00000080
        /*0a88*/ 	.short	0x010a
        /*0a8a*/ 	.byte	0xff
	.zero		1


	//   ....[149]....
        /*0a8c*/ 	.word	0x0000c540
        /*0a90*/ 	.word	0x00000002
        /*0a94*/ 	.word	0x00000030
        /*0a98*/ 	.short	0x010a
        /*0a9a*/ 	.byte	0xff
	.zero		1


	//   ....[150]....
        /*0a9c*/ 	.word	0x0000c590
        /*0aa0*/ 	.word	0x0000006c
        /*0aa4*/ 	.word	0x000000a0
        /*0aa8*/ 	.short	0x010a
        /*0aaa*/ 	.byte	0xff
	.zero		1


	//   ....[151]....
        /*0aac*/ 	.word	0x0000c5e0
        /*0ab0*/ 	.word	0x00000002
        /*0ab4*/ 	.word	0x00000030
        /*0ab8*/ 	.short	0x010a
        /*0aba*/ 	.byte	0xff
	.zero		1


	//   ....[152]....
        /*0abc*/ 	.word	0x0000c630
        /*0ac0*/ 	.word	0x00000006
        /*0ac4*/ 	.word	0x00000030
        /*0ac8*/ 	.short	0x010a
        /*0aca*/ 	.byte	0xff
	.zero		1


	//   ....[153]....
        /*0acc*/ 	.word	0x0000c680
        /*0ad0*/ 	.word	0x00000000
        /*0ad4*/ 	.word	0x00000030
        /*0ad8*/ 	.short	0x010a
        /*0ada*/ 	.byte	0xff
	.zero		1


	//   ....[154]....
        /*0adc*/ 	.word	0x0000c6d0
        /*0ae0*/ 	.word	0x00000006
        /*0ae4*/ 	.word	0x00000030
        /*0ae8*/ 	.short	0x010a
        /*0aea*/ 	.byte	0xff
	.zero		1


	//   ....[155]....
        /*0aec*/ 	.word	0x0000c720
        /*0af0*/ 	.word	0x00000006
        /*0af4*/ 	.word	0x00000030
        /*0af8*/ 	.short	0x010a
        /*0afa*/ 	.byte	0xff
	.zero		1


	//   ....[156]....
        /*0afc*/ 	.word	0x0000c770
        /*0b00*/ 	.word	0x00000006
        /*0b04*/ 	.word	0x00000030
        /*0b08*/ 	.short	0x010a
        /*0b0a*/ 	.byte	0xff
	.zero		1


	//   ....[157]....
        /*0b0c*/ 	.word	0x0000c7c0
        /*0b10*/ 	.word	0x00000000
        /*0b14*/ 	.word	0x00000030
        /*0b18*/ 	.short	0x010a
        /*0b1a*/ 	.byte	0xff
	.zero		1


	//----- nvinfo : EIATTR_NUM_MBARRIERS
	.align		4
.L_47:
        /*0b1c*/ 	.byte	0x03, 0x38
        /*0b1e*/ 	.short	0x001c


	//----- nvinfo : EIATTR_EXIT_INSTR_OFFSETS
	.align		4
        /*0b20*/ 	.byte	0x04, 0x1c
        /*0b22*/ 	.short	(.L_49 - .L_48)


	//   ....[0]....
.L_48:
        /*0b24*/ 	.word	0x000028f0


	//   ....[1]....
        /*0b28*/ 	.word	0x00002e00


	//   ....[2]....
        /*0b2c*/ 	.word	0x00002e60


	//   ....[3]....
        /*0b30*/ 	.word	0x00003c60


	//   ....[4]....
        /*0b34*/ 	.word	0x00005390


	//   ....[5]....
        /*0b38*/ 	.word	0x000053d0


	//   ....[6]....
        /*0b3c*/ 	.word	0x0000b980


	//   ....[7]....
        /*0b40*/ 	.word	0x0000ba00


	//   ....[8]....
        /*0b44*/ 	.word	0x0000ba30


	//   ....[9]....
        /*0b48*/ 	.word	0x0000bab0


	//----- nvinfo : EIATTR_MAX_THREADS
	.align		4
.L_49:
        /*0b4c*/ 	.byte	0x04, 0x05
        /*0b4e*/ 	.short	(.L_51 - .L_50)
.L_50:
        /*0b50*/ 	.word	0x00000100
        /*0b54*/ 	.word	0x00000001
        /*0b58*/ 	.word	0x00000001


	//----- nvinfo : EIATTR_CRS_STACK_SIZE
	.align		4
.L_51:
        /*0b5c*/ 	.byte	0x04, 0x1e
        /*0b5e*/ 	.short	(.L_53 - .L_52)
.L_52:
        /*0b60*/ 	.word	0x00000000


	//----- nvinfo : EIATTR_CBANK_PARAM_SIZE
	.align		4
.L_53:
        /*0b64*/ 	.byte	0x03, 0x19
        /*0b66*/ 	.short	0x0800


	//----- nvinfo : EIATTR_PARAM_CBANK
	.align		4
        /*0b68*/ 	.byte	0x04, 0x0a
        /*0b6a*/ 	.short	(.L_55 - .L_54)
	.align		4
.L_54:
        /*0b6c*/ 	.word	index@(.nv.constant0._ZN7cutlass13device_kernelINS_4gemm6kernel13GemmUniversalIN4cute5tupleIJiiiiEEENS1_10collective13CollectiveMmaINS1_35MainloopSm100TmaUmmaWarpSpecializedILi3ELi2ELi2ENS5_IJNS4_1CILi1EEENSA_ILi4EEESB_EEEEENS5_IJNSA_ILi128EEENSA_ILi256EEENSA_ILi32EEEEEEfNS5_IJlSB_lEEEfSJ_NS4_8TiledMMAINS4_8MMA_AtomIJNS4_17SM100_MMA_TF32_SSINS_10tfloat32_tESN_fLi128ELi256ELNS4_4UMMA5MajorE0ELSP_0ELNSO_7ScaleInE0ELSQ_0EEEEEENS4_6LayoutINS5_IJSB_SB_SB_EEENS5_IJNSA_ILi0EEESV_SV_EEEEENS5_IJNS4_10UnderscoreESY_SY_EEEEENS4_23SM90_TMA_LOAD_MULTICASTENS4_14ComposedLayoutINS4_7SwizzleILi3ELi4ELi3EEENS4_18smem_ptr_flag_bitsILi32EEENST_INS5_IJNSA_ILi8EEESH_EEENS5_IJSH_SB_EEEEEEEvNS4_8identityENS4_13SM90_TMA_LOADES1B_vS1C_EENS_8epilogue10collective18CollectiveEpilogueINS1F_23Sm100TmaWarpSpecializedILi4ELi2ELi32ELb1ELb0EEEJSI_NS5_IJNST_ISF_SB_EENST_ISH_SB_EEEEEfSJ_fSJ_NS1F_6fusion15FusionCallbacksIS1J_NS1N_17LinearCombinationIffffLNS_15FloatRoundStyleE2EEESI_S1M_JEEENS4_5SM1004TMEM4LOAD26SM100_TMEM_LOAD_32dp32b32xES1D_S1B_NS4_39AutoVectorizingCopyWithAssumedAlignmentILi128EEENS4_14SM90_TMA_STOREES1B_S1Y_S1Y_EEEvvEEEEvNT_6ParamsE)
        /*0b70*/ 	.short	0x0380
        /*0b72*/ 	.short	0x0800


	//----- nvinfo : EIATTR_SW_WAR
	.align		4
.L_55:
        /*0b74*/ 	.byte	0x04, 0x36
        /*0b76*/ 	.short	(.L_57 - .L_56)
.L_56:
        /*0b78*/ 	.word	0x00000008
.L_57:


//--------------------- .nv.callgraph             --------------------------
	.section	.nv.callgraph,"",@"SHT_CUDA_CALLGRAPH"
	.align	4
	.sectionentsize	8
	.align		4
        /*0000*/ 	.word	0x00000000
	.align		4
        /*0004*/ 	.word	0xffffffff
	.align		4
        /*0008*/ 	.word	index@(_ZN7cutlass13device_kernelINS_4gemm6kernel13GemmUniversalIN4cute5tupleIJiiiiEEENS1_10collective13CollectiveMmaINS1_35MainloopSm100TmaUmmaWarpSpecializedILi3ELi2ELi2ENS5_IJNS4_1CILi1EEENSA_ILi4EEESB_EEEEENS5_IJNSA_ILi128EEENSA_ILi256EEENSA_ILi32EEEEEEfNS5_IJlSB_lEEEfSJ_NS4_8TiledMMAINS4_8MMA_AtomIJNS4_17SM100_MMA_TF32_SSINS_10tfloat32_tESN_fLi128ELi256ELNS4_4UMMA5MajorE0ELSP_0ELNSO_7ScaleInE0ELSQ_0EEEEEENS4_6LayoutINS5_IJSB_SB_SB_EEENS5_IJNSA_ILi0EEESV_SV_EEEEENS5_IJNS4_10UnderscoreESY_SY_EEEEENS4_23SM90_TMA_LOAD_MULTICASTENS4_14ComposedLayoutINS4_7SwizzleILi3ELi4ELi3EEENS4_18smem_ptr_flag_bitsILi32EEENST_INS5_IJNSA_ILi8EEESH_EEENS5_IJSH_SB_EEEEEEEvNS4_8identityENS4_13SM90_TMA_LOADES1B_vS1C_EENS_8epilogue10collective18CollectiveEpilogueINS1F_23Sm100TmaWarpSpecializedILi4ELi2ELi32ELb1ELb0EEEJSI_NS5_IJNST_ISF_SB_EENST_ISH_SB_EEEEEfSJ_fSJ_NS1F_6fusion15FusionCallbacksIS1J_NS1N_17LinearCombinationIffffLNS_15FloatRoundStyleE2EEESI_S1M_JEEENS4_5SM1004TMEM4LOAD26SM100_TMEM_LOAD_32dp32b32xES1D_S1B_NS4_39AutoVectorizingCopyWithAssumedAlignmentILi128EEENS4_14SM90_TMA_STOREES1B_S1Y_S1Y_EEEvvEEEEvNT_6ParamsE)
	.align		4
        /*000c*/ 	.word	index@(__assertfail)
	.align		4
        /*0010*/ 	.word	0x00000000
	.align		4
        /*0014*/ 	.word	0xfffffffe
	.align		4
        /*0018*/ 	.word	0x00000000
	.align		4
        /*001c*/ 	.word	0xfffffffd
	.align		4
        /*0020*/ 	.word	0x00000000
	.align		4
        /*0024*/ 	.word	0xfffffffc


//--------------------- .nv.constant4             --------------------------
	.section	.nv.constant4,"a",@progbits
	.align	8
	.align		8
.nv.constant4:
        /*0000*/ 	.dword	__assertfail
	.align		8
        /*0008*/ 	.dword	__unnamed_1
	.align		8
        /*0010*/ 	.dword	__unnamed_2
	.align		8
        /*0018*/ 	.dword	_ZN40_INTERNAL_96e7171d_4_k_cu_b7cac54f_182894cuda3std3__45__cpo5beginE
	.align		8
        /*0020*/ 	.dword	_ZN40_INTERNAL_96e7171d_4_k_cu_b7cac54f_182894cuda3std3__45__cpo3endE
	.align		8
        /*0028*/ 	.dword	_ZN40_INTERNAL_96e7171d_4_k_cu_b7cac54f_182894cuda3std3__45__cpo6cbeginE
	.align		8
        /*0030*/ 	.dword	_ZN40_INTERNAL_96e7171d_4_k_cu_b7cac54f_182894cuda3std3__45__cpo4cendE
	.align		8
        /*0038*/ 	.dword	_ZN40_INTERNAL_96e7171d_4_k_cu_b7cac54f_182894cuda3std3__442_GLOBAL__N__96e7171d_4_k_cu_b7cac54f_182896ignoreE
	.align		8
        /*0040*/ 	.dword	_ZN40_INTERNAL_96e7171d_4_k_cu_b7cac54f_182894cuda3std3__419piecewise_constructE
	.align		8
        /*0048*/ 	.dword	_ZN40_INTERNAL_96e7171d_4_k_cu_b7cac54f_182894cuda3std3__48in_placeE
	.align		8
        /*0050*/ 	.dword	_ZN40_INTERNAL_96e7171d_4_k_cu_b7cac54f_182894cuda3std6ranges3__45__cpo4swapE
	.align		8
        /*0058*/ 	.dword	_ZN40_INTERNAL_96e7171d_4_k_cu_b7cac54f_182894cuda3std6ranges3__45__cpo9iter_moveE
	.align		8
        /*0060*/ 	.dword	_ZN40_INTERNAL_96e7171d_4_k_cu_b7cac54f_182894cute7productE
	.align		8
        /*0068*/ 	.dword	_ZN40_INTERNAL_96e7171d_4_k_cu_b7cac54f_182894cute1_E
	.align		8
        /*0070*/ 	.dword	$str$25
	.align		8
        /*0078*/ 	.dword	$str$26
	.align		8
        /*0080*/ 	.dword	$str$27
	.align		8
        /*0088*/ 	.dword	$str$28


//--------------------- .text._ZN7cutlass13device_kernelINS_4gemm6kernel13GemmUniversalIN4cute5tupleIJiiiiEEENS1_10collective13CollectiveMmaINS1_35MainloopSm100TmaUmmaWarpSpecializedILi3ELi2ELi2ENS5_IJNS4_1CILi1EEENSA_ILi4EEESB_EEEEENS5_IJNSA_ILi128EEENSA_ILi256EEENSA_ILi32EEEEEEfNS5_IJlSB_lEEEfSJ_NS4_8TiledMMAINS4_8MMA_AtomIJNS4_17SM100_MMA_TF32_SSINS_10tfloat32_tESN_fLi128ELi256ELNS4_4UMMA5MajorE0ELSP_0ELNSO_7ScaleInE0ELSQ_0EEEEEENS4_6LayoutINS5_IJSB_SB_SB_EEENS5_IJNSA_ILi0EEESV_SV_EEEEENS5_IJNS4_10UnderscoreESY_SY_EEEEENS4_23SM90_TMA_LOAD_MULTICASTENS4_14ComposedLayoutINS4_7SwizzleILi3ELi4ELi3EEENS4_18smem_ptr_flag_bitsILi32EEENST_INS5_IJNSA_ILi8EEESH_EEENS5_IJSH_SB_EEEEEEEvNS4_8identityENS4_13SM90_TMA_LOADES1B_vS1C_EENS_8epilogue10collective18CollectiveEpilogueINS1F_23Sm100TmaWarpSpecializedILi4ELi2ELi32ELb1ELb0EEEJSI_NS5_IJNST_ISF_SB_EENST_ISH_SB_EEEEEfSJ_fSJ_NS1F_6fusion15FusionCallbacksIS1J_NS1N_17LinearCombinationIffffLNS_15FloatRoundStyleE2EEESI_S1M_JEEENS4_5SM1004TMEM4LOAD26SM100_TMEM_LOAD_32dp32b32xES1D_S1B_NS4_39AutoVectorizingCopyWithAssumedAlignmentILi128EEENS4_14SM90_TMA_STOREES1B_S1Y_S1Y_EEEvvEEEEvNT_6ParamsE --------------------------
	.section	.text._ZN7cutlass13device_kernelINS_4gemm6kernel13GemmUniversalIN4cute5tupleIJiiiiEEENS1_10collective13CollectiveMmaINS1_35MainloopSm100TmaUmmaWarpSpecializedILi3ELi2ELi2ENS5_IJNS4_1CILi1EEENSA_ILi4EEESB_EEEEENS5_IJNSA_ILi128EEENSA_ILi256EEENSA_ILi32EEEEEEfNS5_IJlSB_lEEEfSJ_NS4_8TiledMMAINS4_8MMA_AtomIJNS4_17SM100_MMA_TF32_SSINS_10tfloat32_tESN_fLi128ELi256ELNS4_4UMMA5MajorE0ELSP_0ELNSO_7ScaleInE0ELSQ_0EEEEEENS4_6LayoutINS5_IJSB_SB_SB_EEENS5_IJNSA_ILi0EEESV_SV_EEEEENS5_IJNS4_10UnderscoreESY_SY_EEEEENS4_23SM90_TMA_LOAD_MULTICASTENS4_14ComposedLayoutINS4_7SwizzleILi3ELi4ELi3EEENS4_18smem_ptr_flag_bitsILi32EEENST_INS5_IJNSA_ILi8EEESH_EEENS5_IJSH_SB_EEEEEEEvNS4_8identityENS4_13SM90_TMA_LOADES1B_vS1C_EENS_8epilogue10collective18CollectiveEpilogueINS1F_23Sm100TmaWarpSpecializedILi4ELi2ELi32ELb1ELb0EEEJSI_NS5_IJNST_ISF_SB_EENST_ISH_SB_EEEEEfSJ_fSJ_NS1F_6fusion15FusionCallbacksIS1J_NS1N_17LinearCombinationIffffLNS_15FloatRoundStyleE2EEESI_S1M_JEEENS4_5SM1004TMEM4LOAD26SM100_TMEM_LOAD_32dp32b32xES1D_S1B_NS4_39AutoVectorizingCopyWithAssumedAlignmentILi128EEENS4_14SM90_TMA_STOREES1B_S1Y_S1Y_EEEvvEEEEvNT_6ParamsE,"ax",@progbits
	.align	128
.text._ZN7cutlass13device_kernelINS_4gemm6kernel13GemmUniversalIN4cute5tupleIJiiiiEEENS1_10collective13CollectiveMmaINS1_35MainloopSm100TmaUmmaWarpSpecializedILi3ELi2ELi2ENS5_IJNS4_1CILi1EEENSA_ILi4EEESB_EEEEENS5_IJNSA_ILi128EEENSA_ILi256EEENSA_ILi32EEEEEEfNS5_IJlSB_lEEEfSJ_NS4_8TiledMMAINS4_8MMA_AtomIJNS4_17SM100_MMA_TF32_SSINS_10tfloat32_tESN_fLi128ELi256ELNS4_4UMMA5MajorE0ELSP_0ELNSO_7ScaleInE0ELSQ_0EEEEEENS4_6LayoutINS5_IJSB_SB_SB_EEENS5_IJNSA_ILi0EEESV_SV_EEEEENS5_IJNS4_10UnderscoreESY_SY_EEEEENS4_23SM90_TMA_LOAD_MULTICASTENS4_14ComposedLayoutINS4_7SwizzleILi3ELi4ELi3EEENS4_18smem_ptr_flag_bitsILi32EEENST_INS5_IJNSA_ILi8EEESH_EEENS5_IJSH_SB_EEEEEEEvNS4_8identityENS4_13SM90_TMA_LOADES1B_vS1C_EENS_8epilogue10collective18CollectiveEpilogueINS1F_23Sm100TmaWarpSpecializedILi4ELi2ELi32ELb1ELb0EEEJSI_NS5_IJNST_ISF_SB_EENST_ISH_SB_EEEEEfSJ_fSJ_NS1F_6fusion15FusionCallbacksIS1J_NS1N_17LinearCombinationIffffLNS_15FloatRoundStyleE2EEESI_S1M_JEEENS4_5SM1004TMEM4LOAD26SM100_TMEM_LOAD_32dp32b32xES1D_S1B_NS4_39AutoVectorizingCopyWithAssumedAlignmentILi128EEENS4_14SM90_TMA_STOREES1B_S1Y_S1Y_EEEvvEEEEvNT_6ParamsE:
        .type           _ZN7cutlass13device_kernelINS_4gemm6kernel13GemmUniversalIN4cute5tupleIJiiiiEEENS1_10collective13CollectiveMmaINS1_35MainloopSm100TmaUmmaWarpSpecializedILi3ELi2ELi2ENS5_IJNS4_1CILi1EEENSA_ILi4EEESB_EEEEENS5_IJNSA_ILi128EEENSA_ILi256EEENSA_ILi32EEEEEEfNS5_IJlSB_lEEEfSJ_NS4_8TiledMMAINS4_8MMA_AtomIJNS4_17SM100_MMA_TF32_SSINS_10tfloat32_tESN_fLi128ELi256ELNS4_4UMMA5MajorE0ELSP_0ELNSO_7ScaleInE0ELSQ_0EEEEEENS4_6LayoutINS5_IJSB_SB_SB_EEENS5_IJNSA_ILi0EEESV_SV_EEEEENS5_IJNS4_10UnderscoreESY_SY_EEEEENS4_23SM90_TMA_LOAD_MULTICASTENS4_14ComposedLayoutINS4_7SwizzleILi3ELi4ELi3EEENS4_18smem_ptr_flag_bitsILi32EEENST_INS5_IJNSA_ILi8EEESH_EEENS5_IJSH_SB_EEEEEEEvNS4_8identityENS4_13SM90_TMA_LOADES1B_vS1C_EENS_8epilogue10collective18CollectiveEpilogueINS1F_23Sm100TmaWarpSpecializedILi4ELi2ELi32ELb1ELb0EEEJSI_NS5_IJNST_ISF_SB_EENST_ISH_SB_EEEEEfSJ_fSJ_NS1F_6fusion15FusionCallbacksIS1J_NS1N_17LinearCombinationIffffLNS_15FloatRoundStyleE2EEESI_S1M_JEEENS4_5SM1004TMEM4LOAD26SM100_TMEM_LOAD_32dp32b32xES1D_S1B_NS4_39AutoVectorizingCopyWithAssumedAlignmentILi128EEENS4_14SM90_TMA_STOREES1B_S1Y_S1Y_EEEvvEEEEvNT_6ParamsE,@function
        .size           _ZN7cutlass13device_kernelINS_4gemm6kernel13GemmUniversalIN4cute5tupleIJiiiiEEENS1_10collective13CollectiveMmaINS1_35MainloopSm100TmaUmmaWarpSpecializedILi3ELi2ELi2ENS5_IJNS4_1CILi1EEENSA_ILi4EEESB_EEEEENS5_IJNSA_ILi128EEENSA_ILi256EEENSA_ILi32EEEEEEfNS5_IJlSB_lEEEfSJ_NS4_8TiledMMAINS4_8MMA_AtomIJNS4_17SM100_MMA_TF32_SSINS_10tfloat32_tESN_fLi128ELi256ELNS4_4UMMA5MajorE0ELSP_0ELNSO_7ScaleInE0ELSQ_0EEEEEENS4_6LayoutINS5_IJSB_SB_SB_EEENS5_IJNSA_ILi0EEESV_SV_EEEEENS5_IJNS4_10UnderscoreESY_SY_EEEEENS4_23SM90_TMA_LOAD_MULTICASTENS4_14ComposedLayoutINS4_7SwizzleILi3ELi4ELi3EEENS4_18smem_ptr_flag_bitsILi32EEENST_INS5_IJNSA_ILi8EEESH_EEENS5_IJSH_SB_EEEEEEEvNS4_8identityENS4_13SM90_TMA_LOADES1B_vS1C_EENS_8epilogue10collective18CollectiveEpilogueINS1F_23Sm100TmaWarpSpecializedILi4ELi2ELi32ELb1ELb0EEEJSI_NS5_IJNST_ISF_SB_EENST_ISH_SB_EEEEEfSJ_fSJ_NS1F_6fusion15FusionCallbacksIS1J_NS1N_17LinearCombinationIffffLNS_15FloatRoundStyleE2EEESI_S1M_JEEENS4_5SM1004TMEM4LOAD26SM100_TMEM_LOAD_32dp32b32xES1D_S1B_NS4_39AutoVectorizingCopyWithAssumedAlignmentILi128EEENS4_14SM90_TMA_STOREES1B_S1Y_S1Y_EEEvvEEEEvNT_6ParamsE,(.L_x_218 - _ZN7cutlass13device_kernelINS_4gemm6kernel13GemmUniversalIN4cute5tupleIJiiiiEEENS1_10collective13CollectiveMmaINS1_35MainloopSm100TmaUmmaWarpSpecializedILi3ELi2ELi2ENS5_IJNS4_1CILi1EEENSA_ILi4EEESB_EEEEENS5_IJNSA_ILi128EEENSA_ILi256EEENSA_ILi32EEEEEEfNS5_IJlSB_lEEEfSJ_NS4_8TiledMMAINS4_8MMA_AtomIJNS4_17SM100_MMA_TF32_SSINS_10tfloat32_tESN_fLi128ELi256ELNS4_4UMMA5MajorE0ELSP_0ELNSO_7ScaleInE0ELSQ_0EEEEEENS4_6LayoutINS5_IJSB_SB_SB_EEENS5_IJNSA_ILi0EEESV_SV_EEEEENS5_IJNS4_10UnderscoreESY_SY_EEEEENS4_23SM90_TMA_LOAD_MULTICASTENS4_14ComposedLayoutINS4_7SwizzleILi3ELi4ELi3EEENS4_18smem_ptr_flag_bitsILi32EEENST_INS5_IJNSA_ILi8EEESH_EEENS5_IJSH_SB_EEEEEEEvNS4_8identityENS4_13SM90_TMA_LOADES1B_vS1C_EENS_8epilogue10collective18CollectiveEpilogueINS1F_23Sm100TmaWarpSpecializedILi4ELi2ELi32ELb1ELb0EEEJSI_NS5_IJNST_ISF_SB_EENST_ISH_SB_EEEEEfSJ_fSJ_NS1F_6fusion15FusionCallbacksIS1J_NS1N_17LinearCombinationIffffLNS_15FloatRoundStyleE2EEESI_S1M_JEEENS4_5SM1004TMEM4LOAD26SM100_TMEM_LOAD_32dp32b32xES1D_S1B_NS4_39AutoVectorizingCopyWithAssumedAlignmentILi128EEENS4_14SM90_TMA_STOREES1B_S1Y_S1Y_EEEvvEEEEvNT_6ParamsE)
        .other          _ZN7cutlass13device_kernelINS_4gemm6kernel13GemmUniversalIN4cute5tupleIJiiiiEEENS1_10collective13CollectiveMmaINS1_35MainloopSm100TmaUmmaWarpSpecializedILi3ELi2ELi2ENS5_IJNS4_1CILi1EEENSA_ILi4EEESB_EEEEENS5_IJNSA_ILi128EEENSA_ILi256EEENSA_ILi32EEEEEEfNS5_IJlSB_lEEEfSJ_NS4_8TiledMMAINS4_8MMA_AtomIJNS4_17SM100_MMA_TF32_SSINS_10tfloat32_tESN_fLi128ELi256ELNS4_4UMMA5MajorE0ELSP_0ELNSO_7ScaleInE0ELSQ_0EEEEEENS4_6LayoutINS5_IJSB_SB_SB_EEENS5_IJNSA_ILi0EEESV_SV_EEEEENS5_IJNS4_10UnderscoreESY_SY_EEEEENS4_23SM90_TMA_LOAD_MULTICASTENS4_14ComposedLayoutINS4_7SwizzleILi3ELi4ELi3EEENS4_18smem_ptr_flag_bitsILi32EEENST_INS5_IJNSA_ILi8EEESH_EEENS5_IJSH_SB_EEEEEEEvNS4_8identityENS4_13SM90_TMA_LOADES1B_vS1C_EENS_8epilogue10collective18CollectiveEpilogueINS1F_23Sm100TmaWarpSpecializedILi4ELi2ELi32ELb1ELb0EEEJSI_NS5_IJNST_ISF_SB_EENST_ISH_SB_EEEEEfSJ_fSJ_NS1F_6fusion15FusionCallbacksIS1J_NS1N_17LinearCombinationIffffLNS_15FloatRoundStyleE2EEESI_S1M_JEEENS4_5SM1004TMEM4LOAD26SM100_TMEM_LOAD_32dp32b32xES1D_S1B_NS4_39AutoVectorizingCopyWithAssumedAlignmentILi128EEENS4_14SM90_TMA_STOREES1B_S1Y_S1Y_EEEvvEEEEvNT_6ParamsE,@"STO_CUDA_ENTRY STV_DEFAULT"
_ZN7cutlass13device_kernelINS_4gemm6kernel13GemmUniversalIN4cute5tupleIJiiiiEEENS1_10collective13CollectiveMmaINS1_35MainloopSm100TmaUmmaWarpSpecializedILi3ELi2ELi2ENS5_IJNS4_1CILi1EEENSA_ILi4EEESB_EEEEENS5_IJNSA_ILi128EEENSA_ILi256EEENSA_ILi32EEEEEEfNS5_IJlSB_lEEEfSJ_NS4_8TiledMMAINS4_8MMA_AtomIJNS4_17SM100_MMA_TF32_SSINS_10tfloat32_tESN_fLi128ELi256ELNS4_4UMMA5MajorE0ELSP_0ELNSO_7ScaleInE0ELSQ_0EEEEEENS4_6LayoutINS5_IJSB_SB_SB_EEENS5_IJNSA_ILi0EEESV_SV_EEEEENS5_IJNS4_10UnderscoreESY_SY_EEEEENS4_23SM90_TMA_LOAD_MULTICASTENS4_14ComposedLayoutINS4_7SwizzleILi3ELi4ELi3EEENS4_18smem_ptr_flag_bitsILi32EEENST_INS5_IJNSA_ILi8EEESH_EEENS5_IJSH_SB_EEEEEEEvNS4_8identityENS4_13SM90_TMA_LOADES1B_vS1C_EENS_8epilogue10collective18CollectiveEpilogueINS1F_23Sm100TmaWarpSpecializedILi4ELi2ELi32ELb1ELb0EEEJSI_NS5_IJNST_ISF_SB_EENST_ISH_SB_EEEEEfSJ_fSJ_NS1F_6fusion15FusionCallbacksIS1J_NS1N_17LinearCombinationIffffLNS_15FloatRoundStyleE2EEESI_S1M_JEEENS4_5SM1004TMEM4LOAD26SM100_TMEM_LOAD_32dp32b32xES1D_S1B_NS4_39AutoVectorizingCopyWithAssumedAlignmentILi128EEENS4_14SM90_TMA_STOREES1B_S1Y_S1Y_EEEvvEEEEvNT_6ParamsE:
[----:B------:R-:W1:Y:S01]  /*0000*/  LDC R1, c[0x0][0x37c] ;  /* 0x0000df00ff017b82 */ /* 0x000e620000000800 */
[----:B------:R-:W2:Y:S01]  /*0010*/  S2R R100, SR_TID.X ;  /* 0x0000000000647919 */ /* 0x000ea20000002100 */
[----:B------:R-:W3:Y:S01]  /*0020*/  LDCU.64 UR8, c[0x0][0x890] ;  /* 0x00011200ff0877ac */ /* 0x000ee20008000a00 */
[----:B------:R-:W-:Y:S02]  /*0030*/  PRMT R83, RZ, 0x7610, R83 ;  /* 0x00007610ff537816 */ /* 0x000fe40000000053 */
[----:B------:R-:W-:Y:S01]  /*0040*/  ELECT P3, URZ, PT ;  /* 0x0000000000ff782f */ /* 0x000fe20003860000 */
[----:B---3--:R-:W-:-:S04]  /*0050*/  UISETP.NE.U32.AND UP0, UPT, UR8, URZ, UPT ;  /* 0x000000ff0800728c */ /* 0x008fc8000bf05070 */
[----:B------:R-:W-:Y:S01]  /*0060*/  UISETP.NE.AND.EX UP0, UPT, UR9, URZ, UPT, UP0 ;  /* 0x000000ff0900728c */ /* 0x000fe2000bf05300 */
[----:B--2---:R-:W-:-:S05]  /*0070*/  SHF.R.U32.HI R84, RZ, 0x5, R100 ;  /* 0x00000005ff547819 */ /* 0x004fca0000011664 */
[----:B------:R-:W2:Y:S02]  /*0080*/  SHFL.IDX PT, R0, R84, RZ, 0x1f ;  /* 0x00001fff54007589 */ /* 0x000ea400000e0000 */
[----:B--2---:R-:W-:Y:S01]  /*0090*/  R2UR UR17, R0 ;  /* 0x00000000001172ca */ /* 0x004fe200000e0000 */
[----:B-1----:R-:W-:-:S14]  /*00a0*/  BRA.U UP0, `(.L_x_0) ;  /* 0x0000000100307547 */ /* 0x002fdc000b800000 */
[----:B------:R-:W1:Y:S02]  /*00b0*/  LDCU.64 UR4, c[0x0][0x888] ;  /* 0x00011100ff0477ac */ /* 0x000e640008000a00 */
[----:B-1----:R-:W-:-:S04]  /*00c0*/  UISETP.NE.U32.AND UP0, UPT, UR4, URZ, UPT ;  /* 0x000000ff0400728c */ /* 0x002fc8000bf05070 */
[----:B------:R-:W-:-:S09]  /*00d0*/  UISETP.NE.AND.EX UP0, UPT, UR5, URZ, UPT, UP0 ;  /* 0x000000ff0500728c */ /* 0x000fd2000bf05300 */
[----:B------:R-:W-:Y:S05]  /*00e0*/  BRA.U !UP0, `(.L_x_1) ;  /* 0x0000000108147547 */ /* 0x000fea000b800000 */
[----:B------:R-:W1:Y:S01]  /*00f0*/  LDC.64 R2, c[0x0][0x888] ;  /* 0x00022200ff027b82 */ /* 0x000e620000000a00 */
[----:B------:R-:W1:Y:S02]  /*0100*/  LDCU.64 UR4, c[0x0][0x358] ;  /* 0x00006b00ff0477ac */ /* 0x000e640008000a00 */
[----:B-1----:R1:W5:Y:S01]  /*0110*/  LDG.E R45, desc[UR4][R2.64] ;  /* 0x00000004022d7981 */ /* 0x002362000c1e1900 */
[----:B------:R-:W-:Y:S01]  /*0120*/  HFMA2 R83, -RZ, RZ, 0, 5.9604644775390625e-08 ;  /* 0x00000001ff537431 */ /* 0x000fe200000001ff */
[----:B------:R-:W-:Y:S05]  /*0130*/  BRA `(.L_x_0) ;  /* 0x00000000000c7947 */ /* 0x000fea0003800000 */
.L_x_1:
[----:B------:R-:W1:Y:S01]  /*0140*/  LDCU UR4, c[0x0][0x880] ;  /* 0x00011000ff0477ac */ /* 0x000e620008000800 */
[----:B------:R-:W-:Y:S01]  /*0150*/  HFMA2 R83, -RZ, RZ, 0, 5.9604644775390625e-08 ;  /* 0x00000001ff537431 */ /* 0x000fe200000001ff */
[----:B-1----:R-:W-:-:S07]  /*0160*/  MOV R45, UR4 ;  /* 0x00000004002d7c02 */ /* 0x002fce0008000f00 */
.L_x_0:
[----:B------:R-:W2:Y:S02]  /*0170*/  LDCU.64 UR4, c[0x0][0x8b0] ;  /* 0x00011600ff0477ac */ /* 0x000ea40008000a00 */
[----:B--2---:R-:W-:-:S04]  /*0180*/  UISETP.NE.U32.AND UP0, UPT, UR4, URZ, UPT ;  /* 0x000000ff0400728c */ /* 0x004fc8000bf05070 */
[----:B------:R-:W-:-:S09]  /*0190*/  UISETP.NE.AND.EX UP0, UPT, UR5, URZ, UPT, UP0 ;  /* 0x000000ff0500728c */ /* 0x000fd2000bf05300 */
[----:B------:R-:W-:Y:S05]  /*01a0*/  BRA.U UP0, `(.L_x_2) ;  /* 0x0000000100287547 */ /* 0x000fea000b800000 */
[----:B------:R-:W2:Y:S02]  /*01b0*/  LDCU.64 UR4, c[0x0][0x8a8] ;  /* 0x00011500ff0477ac */ /* 0x000ea40008000a00 */
[----:B--2---:R-:W-:-:S04]  /*01c0*/  UISETP.NE.U32.AND UP0, UPT, UR4, URZ, UPT ;  /* 0x000000ff0400728c */ /* 0x004fc8000bf05070 */
[----:B------:R-:W-:-:S09]  /*01d0*/  UISETP.NE.AND.EX UP0, UPT, UR5, URZ, UPT, UP0 ;  /* 0x000000ff0500728c */ /* 0x000fd2000bf05300 */
[----:B------:R-:W-:Y:S05]  /*01e0*/  BRA.U !UP0, `(.L_x_3) ;  /* 0x0000000108107547 */ /* 0x000fea000b800000 */
[----:B------:R-:W2:Y:S01]  /*01f0*/  LDC.64 R38, c[0x0][0x8a8] ;  /* 0x00022a00ff267b82 */ /* 0x000ea20000000a00 */
[----:B------:R-:W2:Y:S02]  /*0200*/  LDCU.64 UR4, c[0x0][0x358] ;  /* 0x00006b00ff0477ac */ /* 0x000ea40008000a00 */
[----:B--2---:R2:W5:Y:S01]  /*0210*/  LDG.E R38, desc[UR4][R38.64] ;  /* 0x0000000426267981 */ /* 0x004562000c1e1900 */
[----:B------:R-:W-:Y:S05]  /*0220*/  BRA `(.L_x_2) ;  /* 0x0000000000087947 */ /* 0x000fea0003800000 */
.L_x_3:
[----:B------:R-:W2:Y:S02]  /*0230*/  LDCU UR4, c[0x0][0x8a0] ;  /* 0x00011400ff0477ac */ /* 0x000ea40008000800 */
[----:B--2---:R-:W-:Y:S02]  /*0240*/  MOV R38, UR4 ;  /* 0x0000000400267c02 */ /* 0x004fe40008000f00 */
.L_x_2:
[----:B------:R-:W-:Y:S01]  /*0250*/  IMAD.U32 R0, RZ, RZ, UR17 ;  /* 0x00000011ff007e24 */ /* 0x000fe2000f8e00ff */
[----:B------:R-:W-:Y:S04]  /*0260*/  BSSY.RECONVERGENT B0, `(.L_x_4) ;  /* 0x000000c000007945 */ /* 0x000fe80003800200 */
[C---:B------:R-:W-:Y:S02]  /*0270*/  ISETP.NE.OR P1, PT, R0.reuse, 0x1, !P3 ;  /* 0x000000010000780c */ /* 0x040fe40005f25670 */
[----:B------:R-:W-:-:S11]  /*0280*/  ISETP.NE.OR P0, PT, R0, 0x3, !P3 ;  /* 0x000000030000780c */ /* 0x000fd60005f05670 */
[----:B------:R-:W-:Y:S05]  /*0290*/  @P1 BRA `(.L_x_5) ;  /* 0x0000000000201947 */ /* 0x000fea0003800000 */
[----:B------:R-:W3:Y:S02]  /*02a0*/  LDCU.64 UR4, c[0x0][0x348] ;  /* 0x00006900ff0477ac */ /* 0x000ee40008000a00 */
[----:B---3--:R-:W-:Y:S02]  /*02b0*/  UIADD3 UR6, UP1, UPT, UR4, 0x80, URZ ;  /* 0x0000008004067890 */ /* 0x008fe4000ff3e0ff */
[----:B------:R-:W-:Y:S02]  /*02c0*/  UIADD3 UR4, UP0, UPT, UR4, 0x180, URZ ;  /* 0x0000018004047890 */ /* 0x000fe4000ff1e0ff */
[----:B------:R-:W-:Y:S02]  /*02d0*/  UIADD3.X UR7, UPT, UPT, URZ, UR5, URZ, UP1, !UPT ;  /* 0x00000005ff077290 */ /* 0x000fe40008ffe4ff */
[----:B------:R-:W-:-:S07]  /*02e0*/  UIADD3.X UR5, UPT, UPT, URZ, UR5, URZ, UP0, !UPT ;  /* 0x00000005ff057290 */ /* 0x000fce00087fe4ff */
[----:B------:R3:W-:Y:S02]  /*02f0*/  UTMACCTL.PF [UR6] ;  /* 0x00000000060079b9 */ /* 0x0007e40008040000 */
[----:B------:R3:W-:Y:S02]  /*0300*/  UTMACCTL.PF [UR4] ;  /* 0x00000000040079b9 */ /* 0x0007e40008040000 */
[----:B---3--:R-:W-:Y:S01]  /*0310*/  NOP ;  /* 0x0000000000007918 */ /* 0x008fe20000000000 */
.L_x_5:
[----:B------:R-:W-:Y:S05]  /*0320*/  BSYNC.RECONVERGENT B0 ;  /* 0x0000000000007941 */ /* 0x000fea0003800200 */
.L_x_4:
[----:B------:R-:W-:Y:S04]  /*0330*/  BSSY.RECONVERGENT B0, `(.L_x_6) ;  /* 0x000000a000007945 */ /* 0x000fe80003800200 */
        /* <DEDUP_REMOVED lines=9> */
.L_x_7:
[----:B------:R-:W-:Y:S05]  /*03d0*/  BSYNC.RECONVERGENT B0 ;  /* 0x0000000000007941 */ /* 0x000fea0003800200 */
.L_x_6:
[----:B------:R-:W3:Y:S01]  /*03e0*/  LDCU.64 UR4, c[0x0][0x888] ;  /* 0x00011100ff0477ac */ /* 0x000ee20008000a00 */
[----:B------:R-:W-:Y:S02]  /*03f0*/  UISETP.EQ.U32.AND UP1, UPT, UR8, URZ, UPT ;  /* 0x000000ff0800728c */ /* 0x000fe4000bf22070 */
[----:B------:R-:W-:Y:S02]  /*0400*/  UPLOP3.LUT UP3, UPT, UPT, UPT, UPT, 0x80, 0x8 ;  /* 0x000000000008789c */ /* 0x000fe40003f6f070 */
[----:B---3--:R-:W-:-:S04]  /*0410*/  UISETP.NE.U32.AND UP0, UPT, UR4, URZ, UPT ;  /* 0x000000ff0400728c */ /* 0x008fc8000bf05070 */
[----:B------:R-:W-:-:S04]  /*0420*/  UISETP.NE.AND.EX UP0, UPT, UR5, URZ, UPT, UP0 ;  /* 0x000000ff0500728c */ /* 0x000fc8000bf05300 */
[----:B------:R-:W-:-:S04]  /*0430*/  UISETP.EQ.OR.EX UP2, UPT, UR9, URZ, !UP0, UP1 ;  /* 0x000000ff0900728c */ /* 0x000fc8000c742710 */
[----:B------:R-:W-:-:S06]  /*0440*/  UP2UR UR4, UPR, URZ, 0x4 ;  /* 0x00000004ff047883 */ /* 0x000fcc0008000000 */
[----:B------:R-:W-:Y:S01]  /*0450*/  MOV R87, UR4 ;  /* 0x0000000400577c02 */ /* 0x000fe20008000f00 */
[----:B------:R-:W-:Y:S06]  /*0460*/  BRA.U !UP2, `(.L_x_8) ;  /* 0x000000010a207547 */ /* 0x000fec000b800000 */
[----:B------:R-:W-:Y:S01]  /*0470*/  UISETP.NE.U32.AND UP1, UPT, UR8, URZ, UPT ;  /* 0x000000ff0800728c */ /* 0x000fe2000bf25070 */
[----:B-----5:R-:W-:Y:S01]  /*0480*/  FSETP.NEU.AND P0, PT, R45, RZ, PT ;  /* 0x000000ff2d00720b */ /* 0x020fe20003f0d000 */
[----:B------:R-:W-:Y:S02]  /*0490*/  USEL UR4, URZ, 0xffffffff, UP0 ;  /* 0xffffffffff047887 */ /* 0x000fe40008000000 */
[----:B------:R-:W-:-:S10]  /*04a0*/  UISETP.NE.AND.EX UP1, UPT, UR9, URZ, UPT, UP1 ;  /* 0x000000ff0900728c */ /* 0x000fd4000bf25310 */
[----:B------:R-:W-:Y:S01]  /*04b0*/  VOTEU.ANY UP0, P0 ;  /* 0x0000000000ff7886 */ /* 0x000fe20000000100 */
[----:B------:R-:W-:-:S04]  /*04c0*/  @!UP1 USEL UR4, URZ, 0xffffffff, UP0 ;  /* 0xffffffffff049887 */ /* 0x000fc80008000000 */
[----:B------:R-:W-:-:S04]  /*04d0*/  ULOP3.LUT UR4, UR4, 0x1, URZ, 0xc0, !UPT ;  /* 0x0000000104047892 */ /* 0x000fc8000f8ec0ff */
[----:B------:R-:W-:-:S11]  /*04e0*/  UISETP.NE.U32.AND UP3, UPT, UR4, 0x1, UPT ;  /* 0x000000010400788c */ /* 0x000fd6000bf65070 */
.L_x_8:
[----:B-1----:R-:W1:Y:S01]  /*04f0*/  SHFL.IDX PT, R2, R84, RZ, 0x1f ;  /* 0x00001fff54027589 */ /* 0x002e6200000e0000 */
[----:B------:R-:W-:-:S04]  /*0500*/  UISETP.NE.AND UP0, UPT, UR17, 0x2, UPT ;  /* 0x000000021100788c */ /* 0x000fc8000bf05270 */
[----:B------:R-:W-:Y:S01]  /*0510*/  USEL UR53, URZ, 0x1, UP0 ;  /* 0x00000001ff357887 */ /* 0x000fe20008000000 */
[----:B-1----:R-:W-:-:S13]  /*0520*/  ISETP.NE.AND P0, PT, R2, RZ, PT ;  /* 0x000000ff0200720c */ /* 0x002fda0003f05270 */
[----:B------:R-:W-:Y:S05]  /*0530*/  @P0 BRA `(.L_x_9) ;  /* 0x0000000000500947 */ /* 0x000fea0003800000 */
[----:B------:R-:W1:Y:S01]  /*0540*/  S2UR UR4, SR_CgaCtaId ;  /* 0x00000000000479c3 */ /* 0x000e620000008800 */
[----:B------:R-:W-:Y:S01]  /*0550*/  UMOV UR5, 0x400 ;  /* 0x0000040000057882 */ /* 0x000fe20000000000 */
[----:B------:R-:W-:Y:S01]  /*0560*/  UMOV UR8, 0x1 ;  /* 0x0000000100087882 */ /* 0x000fe20000000000 */
[----:B------:R-:W-:Y:S01]  /*0570*/  UMOV UR6, 0x4 ;  /* 0x0000000400067882 */ /* 0x000fe20000000000 */
[----:B------:R-:W-:-:S04]  /*0580*/  UIADD3 UR8, UPT, UPT, -UR8, 0x100000, URZ ;  /* 0x0010000008087890 */ /* 0x000fc8000fffe1ff */
[----:B------:R-:W-:Y:S02]  /*0590*/  USHF.L.U32 UR9, UR8, 0xb, URZ ;  /* 0x0000000b08097899 */ /* 0x000fe400080006ff */
[----:B------:R-:W-:Y:S02]  /*05a0*/  USHF.L.U32 UR8, UR8, 0x1, URZ ;  /* 0x0000000108087899 */ /* 0x000fe400080006ff */
[----:B------:R-:W-:-:S04]  /*05b0*/  UIADD3 UR6, UPT, UPT, -UR6, 0x100000, URZ ;  /* 0x0010000006067890 */ /* 0x000fc8000fffe1ff */
[----:B------:R-:W-:Y:S02]  /*05c0*/  USHF.L.U32 UR7, UR6, 0xb, URZ ;  /* 0x0000000b06077899 */ /* 0x000fe400080006ff */
[----:B------:R-:W-:Y:S01]  /*05d0*/  USHF.L.U32 UR6, UR6, 0x1, URZ ;  /* 0x0000000106067899 */ /* 0x000fe200080006ff */
[----:B------:R-:W-:Y:S01]  /*05e0*/  ELECT P0, URZ, PT ;  /* 0x0000000000ff782f */ /* 0x000fe20003800000 */
[----:B-1----:R-:W-:Y:S01]  /*05f0*/  ULEA UR4, UR4, UR5, 0x18 ;  /* 0x0000000504047291 */ /* 0x002fe2000f8ec0ff */
[----:B------:R-:W1:Y:S11]  /*0600*/  FENCE.VIEW.ASYNC.S ;  /* 0x00000000000073c6 */ /* 0x000e760000000000 */
[----:B-1----:R1:W3:Y:S01]  /*0610*/  SYNCS.EXCH.64 URZ, [UR4], UR8 ;  /* 0x0000000804ff75b2 */ /* 0x0022e20008000100 */
[----:B------:R1:W4:Y:S01]  /*0620*/  SYNCS.EXCH.64 URZ, [UR4+0x18], UR6 ;  /* 0x0000180604ff75b2 */ /* 0x0003220008000100 */
[----:B------:R1:W1:Y:S01]  /*0630*/  SYNCS.EXCH.64 URZ, [UR4+0x8], UR8 ;  /* 0x0000080804ff75b2 */ /* 0x0002620008000100 */
[----:B------:R1:W1:Y:S01]  /*0640*/  SYNCS.EXCH.64 URZ, [UR4+0x20], UR6 ;  /* 0x0000200604ff75b2 */ /* 0x0002620008000100 */
[----:B------:R1:W1:Y:S01]  /*0650*/  SYNCS.EXCH.64 URZ, [UR4+0x10], UR8 ;  /* 0x0000100804ff75b2 */ /* 0x0002620008000100 */
[----:B------:R1:W1:Y:S01]  /*0660*/  SYNCS.EXCH.64 URZ, [UR4+0x28], UR6 ;  /* 0x0000280604ff75b2 */ /* 0x0002620008000100 */
[----:B------:R-:W-:Y:S01]  /*0670*/  NOP ;  /* 0x0000000000007918 */ /* 0x000fe20000000000 */
.L_x_9:
[----:B------:R-:W2:Y:S01]  /*0680*/  SHFL.IDX PT, R2, R84, RZ, 0x1f ;  /* 0x00001fff54027589 */ /* 0x000ea200000e0000 */
[----:B------:R-:W-:Y:S01]  /*0690*/  NOP ;  /* 0x0000000000007918 */ /* 0x000fe20000000000 */
[----:B--2---:R-:W-:-:S13]  /*06a0*/  ISETP.NE.AND P0, PT, R2, 0x1, PT ;  /* 0x000000010200780c */ /* 0x004fda0003f05270 */
[----:B------:R-:W-:Y:S05]  /*06b0*/  @P0 BRA `(.L_x_10) ;  /* 0x0000000000580947 */ /* 0x000fea0003800000 */
[----:B-1----:R-:W1:Y:S01]  /*06c0*/  S2UR UR4, SR_CgaCtaId ;  /* 0x00000000000479c3 */ /* 0x002e620000008800 */
        /* <DEDUP_REMOVED lines=12> */
[----:B-1----:R2:W1:Y:S01]  /*0790*/  SYNCS.EXCH.64 URZ, [UR4+0x30], UR8 ;  /* 0x0000300804ff75b2 */ /* 0x0024620008000100 */
[----:B------:R2:W1:Y:S01]  /*07a0*/  SYNCS.EXCH.64 URZ, [UR4+0x50], UR6 ;  /* 0x0000500604ff75b2 */ /* 0x0004620008000100 */
[----:B------:R2:W1:Y:S01]  /*07b0*/  SYNCS.EXCH.64 URZ, [UR4+0x38], UR8 ;  /* 0x0000380804ff75b2 */ /* 0x0004620008000100 */
[----:B------:R2:W1:Y:S01]  /*07c0*/  SYNCS.EXCH.64 URZ, [UR4+0x58], UR6 ;  /* 0x0000580604ff75b2 */ /* 0x0004620008000100 */
[----:B------:R2:W1:Y:S01]  /*07d0*/  SYNCS.EXCH.64 URZ, [UR4+0x40], UR8 ;  /* 0x0000400804ff75b2 */ /* 0x0004620008000100 */
[----:B------:R2:W1:Y:S01]  /*07e0*/  SYNCS.EXCH.64 URZ, [UR4+0x60], UR6 ;  /* 0x0000600604ff75b2 */ /* 0x0004620008000100 */
[----:B------:R2:W1:Y:S01]  /*07f0*/  SYNCS.EXCH.64 URZ, [UR4+0x48], UR8 ;  /* 0x0000480804ff75b2 */ /* 0x0004620008000100 */
[----:B------:R2:W1:Y:S02]  /*0800*/  SYNCS.EXCH.64 URZ, [UR4+0x68], UR6 ;  /* 0x0000680604ff75b2 */ /* 0x0004640008000100 */
[----:B--2---:R-:W-:Y:S01]  /*0810*/  NOP ;  /* 0x0000000000007918 */ /* 0x004fe20000000000 */
.L_x_10:
[----:B------:R-:W2:Y:S01]  /*0820*/  SHFL.IDX PT, R2, R84, RZ, 0x1f ;  /* 0x00001fff54027589 */ /* 0x000ea200000e0000 */
[----:B------:R-:W-:Y:S01]  /*0830*/  NOP ;  /* 0x0000000000007918 */ /* 0x000fe20000000000 */
[----:B--2---:R-:W-:-:S13]  /*0840*/  ISETP.NE.AND P0, PT, R2, 0x3, PT ;  /* 0x000000030200780c */ /* 0x004fda0003f05270 */
[----:B------:R-:W-:Y:S05]  /*0850*/  @P0 BRA `(.L_x_11) ;  /* 0x0000000000300947 */ /* 0x000fea0003800000 */
[----:B-1----:R-:W1:Y:S01]  /*0860*/  S2UR UR4, SR_CgaCtaId ;  /* 0x00000000000479c3 */ /* 0x002e620000008800 */
[----:B------:R-:W-:Y:S01]  /*0870*/  UMOV UR6, 0x400 ;  /* 0x0000040000067882 */ /* 0x000fe20000000000 */
[----:B------:R-:W-:Y:S01]  /*0880*/  UMOV UR5, 0x20 ;  /* 0x0000002000057882 */ /* 0x000fe20000000000 */
[----:B------:R-:W-:Y:S01]  /*0890*/  ELECT P0, URZ, PT ;  /* 0x0000000000ff782f */ /* 0x000fe20003800000 */
[----:B-1----:R-:W-:Y:S02]  /*08a0*/  ULEA UR6, UR4, UR6, 0x18 ;  /* 0x0000000604067291 */ /* 0x002fe4000f8ec0ff */
[----:B------:R-:W-:-:S04]  /*08b0*/  UIADD3 UR4, UPT, UPT, -UR5, 0x100000, URZ ;  /* 0x0010000005047890 */ /* 0x000fc8000fffe1ff */
[----:B------:R-:W-:Y:S02]  /*08c0*/  USHF.L.U32 UR5, UR4, 0xb, URZ ;  /* 0x0000000b04057899 */ /* 0x000fe400080006ff */
[----:B------:R-:W-:Y:S01]  /*08d0*/  USHF.L.U32 UR4, UR4, 0x1, URZ ;  /* 0x0000000104047899 */ /* 0x000fe200080006ff */
[----:B------:R-:W1:Y:S11]  /*08e0*/  FENCE.VIEW.ASYNC.S ;  /* 0x00000000000073c6 */ /* 0x000e760000000000 */
[----:B-1----:R2:W1:Y:S01]  /*08f0*/  SYNCS.EXCH.64 URZ, [UR6+0x70], UR4 ;  /* 0x0000700406ff75b2 */ /* 0x0024620008000100 */
[----:B------:R2:W1:Y:S02]  /*0900*/  SYNCS.EXCH.64 URZ, [UR6+0x78], UR4 ;  /* 0x0000780406ff75b2 */ /* 0x0004640008000100 */
[----:B--2---:R-:W-:Y:S01]  /*0910*/  NOP ;  /* 0x0000000000007918 */ /* 0x004fe20000000000 */
.L_x_11:
[----:B------:R-:W2:Y:S01]  /*0920*/  SHFL.IDX PT, R2, R84, RZ, 0x1f ;  /* 0x00001fff54027589 */ /* 0x000ea200000e0000 */
[----:B------:R-:W-:Y:S01]  /*0930*/  NOP ;  /* 0x0000000000007918 */ /* 0x000fe20000000000 */
[----:B--2---:R-:W-:-:S13]  /*0940*/  ISETP.NE.AND P0, PT, R2, 0x4, PT ;  /* 0x000000040200780c */ /* 0x004fda0003f05270 */
[----:B------:R-:W-:Y:S05]  /*0950*/  @P0 BRA `(.L_x_12) ;  /* 0x00000000004c0947 */ /* 0x000fea0003800000 */
[----:B-1----:R-:W1:Y:S01]  /*0960*/  S2UR UR6, SR_CgaCtaId ;  /* 0x00000000000679c3 */ /* 0x002e620000008800 */
[----:B------:R-:W-:Y:S01]  /*0970*/  UMOV UR4, 0x3a0 ;  /* 0x000003a000047882 */ /* 0x000fe20000000000 */
[----:B------:R-:W-:Y:S01]  /*0980*/  UMOV UR5, 0x400 ;  /* 0x0000040000057882 */ /* 0x000fe20000000000 */
[----:B------:R-:W-:Y:S01]  /*0990*/  USEL UR4, UR4, 0x320, UP3 ;  /* 0x0000032004047887 */ /* 0x000fe20009800000 */
[----:B------:R-:W-:Y:S01]  /*09a0*/  UMOV UR8, 0x1 ;  /* 0x0000000100087882 */ /* 0x000fe20000000000 */
[----:B------:R-:W-:Y:S01]  /*09b0*/  ELECT P0, URZ, PT ;  /* 0x0000000000ff782f */ /* 0x000fe20003800000 */
[----:B------:R-:W-:-:S04]  /*09c0*/  UIADD3 UR8, UPT, UPT, -UR8, 0x100000, URZ ;  /* 0x0010000008087890 */ /* 0x000fc8000fffe1ff */
[----:B------:R-:W-:Y:S02]  /*09d0*/  USHF.L.U32 UR9, UR8, 0xb, URZ ;  /* 0x0000000b08097899 */ /* 0x000fe400080006ff */
[----:B------:R-:W-:Y:S02]  /*09e0*/  USHF.L.U32 UR8, UR8, 0x1, URZ ;  /* 0x0000000108087899 */ /* 0x000fe400080006ff */
[----:B-1----:R-:W-:Y:S02]  /*09f0*/  ULEA UR6, UR6, UR5, 0x18 ;  /* 0x0000000506067291 */ /* 0x002fe4000f8ec0ff */
[----:B------:R-:W-:-:S04]  /*0a00*/  UIADD3 UR4, UPT, UPT, -UR4, 0x100000, URZ ;  /* 0x0010000004047890 */ /* 0x000fc8000fffe1ff */
[----:B------:R-:W-:Y:S02]  /*0a10*/  USHF.L.U32 UR5, UR4, 0xb, URZ ;  /* 0x0000000b04057899 */ /* 0x000fe400080006ff */
[----:B------:R-:W-:Y:S01]  /*0a20*/  USHF.L.U32 UR4, UR4, 0x1, URZ ;  /* 0x0000000104047899 */ /* 0x000fe200080006ff */
[----:B------:R-:W1:Y:S03]  /*0a30*/  FENCE.VIEW.ASYNC.S ;  /* 0x00000000000073c6 */ /* 0x000e660000000000 */
[----:B-1----:R2:W1:Y:S08]  /*0a40*/  SYNCS.EXCH.64 URZ, [UR6+0x80], UR8 ;  /* 0x0000800806ff75b2 */ /* 0x0024700008000100 */
[----:B------:R2:W1:Y:S01]  /*0a50*/  SYNCS.EXCH.64 URZ, [UR6+0x90], UR4 ;  /* 0x0000900406ff75b2 */ /* 0x0004620008000100 */
[----:B------:R2:W1:Y:S01]  /*0a60*/  SYNCS.EXCH.64 URZ, [UR6+0x88], UR8 ;  /* 0x0000880806ff75b2 */ /* 0x0004620008000100 */
[----:B------:R2:W1:Y:S02]  /*0a70*/  SYNCS.EXCH.64 URZ, [UR6+0x98], UR4 ;  /* 0x0000980406ff75b2 */ /* 0x0004640008000100 */
[----:B--2---:R-:W-:Y:S01]  /*0a80*/  NOP ;  /* 0x0000000000007918 */ /* 0x004fe20000000000 */
.L_x_12:
        /* <DEDUP_REMOVED lines=20> */
[----:B------:R2:W1:Y:S02]  /*0bd0*/  SYNCS.EXCH.64 URZ, [UR4+0xb8], UR6 ;  /* 0x0000b80604ff75b2 */ /* 0x0004640008000100 */
[----:B--2---:R-:W-:Y:S01]  /*0be0*/  NOP ;  /* 0x0000000000007918 */ /* 0x004fe20000000000 */
.L_x_13:
[----:B------:R-:W2:Y:S01]  /*0bf0*/  SHFL.IDX PT, R2, R84, RZ, 0x1f ;  /* 0x00001fff54027589 */ /* 0x000ea200000e0000 */
[----:B------:R-:W-:Y:S01]  /*0c00*/  NOP ;  /* 0x0000000000007918 */ /* 0x000fe20000000000 */
[----:B--2---:R-:W-:-:S13]  /*0c10*/  ISETP.NE.AND P0, PT, R2, 0x3, PT ;  /* 0x000000030200780c */ /* 0x004fda0003f05270 */
[----:B------:R-:W-:Y:S05]  /*0c20*/  @P0 BRA `(.L_x_14) ;  /* 0x0000000000380947 */ /* 0x000fea0003800000 */
[----:B------:R-:W2:Y:S01]  /*0c30*/  S2UR UR5, SR_CgaCtaId ;  /* 0x00000000000579c3 */ /* 0x000ea20000008800 */
[----:B-1----:R-:W-:Y:S01]  /*0c40*/  UMOV UR4, 0x400 ;  /* 0x0000040000047882 */ /* 0x002fe20000000000 */
[----:B------:R-:W-:Y:S01]  /*0c50*/  UMOV UR6, 0x20 ;  /* 0x0000002000067882 */ /* 0x000fe20000000000 */
[----:B------:R-:W-:Y:S01]  /*0c60*/  ELECT P0, URZ, PT ;  /* 0x0000000000ff782f */ /* 0x000fe20003800000 */
[----:B------:R-:W-:-:S04]  /*0c70*/  UIADD3 UR6, UPT, UPT, -UR6, 0x100000, URZ ;  /* 0x0010000006067890 */ /* 0x000fc8000fffe1ff */
[----:B------:R-:W-:Y:S02]  /*0c80*/  USHF.L.U32 UR7, UR6, 0xb, URZ ;  /* 0x0000000b06077899 */ /* 0x000fe400080006ff */
[----:B------:R-:W-:Y:S02]  /*0c90*/  USHF.L.U32 UR6, UR6, 0x1, URZ ;  /* 0x0000000106067899 */ /* 0x000fe400080006ff */
[----:B--2---:R-:W-:Y:S01]  /*0ca0*/  ULEA UR4, UR5, UR4, 0x18 ;  /* 0x0000000405047291 */ /* 0x004fe2000f8ec0ff */
[----:B------:R-:W1:Y:S11]  /*0cb0*/  FENCE.VIEW.ASYNC.S ;  /* 0x00000000000073c6 */ /* 0x000e760000000000 */
[----:B-1----:R2:W1:Y:S01]  /*0cc0*/  SYNCS.EXCH.64 URZ, [UR4+0xc0], UR6 ;  /* 0x0000c00604ff75b2 */ /* 0x0024620008000100 */
[----:B------:R2:W1:Y:S01]  /*0cd0*/  SYNCS.EXCH.64 URZ, [UR4+0xd0], UR6 ;  /* 0x0000d00604ff75b2 */ /* 0x0004620008000100 */
[----:B------:R2:W1:Y:S01]  /*0ce0*/  SYNCS.EXCH.64 URZ, [UR4+0xc8], UR6 ;  /* 0x0000c80604ff75b2 */ /* 0x0004620008000100 */
[----:B------:R2:W1:Y:S02]  /*0cf0*/  SYNCS.EXCH.64 URZ, [UR4+0xd8], UR6 ;  /* 0x0000d80604ff75b2 */ /* 0x0004640008000100 */
[----:B--2---:R-:W-:Y:S01]  /*0d00*/  NOP ;  /* 0x0000000000007918 */ /* 0x004fe20000000000 */
.L_x_14:
[----:B-1----:R-:W1:Y:S01]  /*0d10*/  LDCU UR4, c[0x0][0x36c] ;  /* 0x00006d80ff0477ac */ /* 0x002e620008000800 */
[----:B------:R-:W-:Y:S01]  /*0d20*/  ISETP.NE.OR P3, PT, R0, 0x2, !P3 ;  /* 0x000000020000780c */ /* 0x000fe20005f65670 */
[----:B------:R-:W-:Y:S01]  /*0d30*/  NOP ;  /* 0x0000000000007918 */ /* 0x000fe20000000000 */
[----:B------:R-:W-:Y:S01]  /*0d40*/  LOP3.LUT R0, R100, 0x1f, RZ, 0xc0, !PT ;  /* 0x0000001f64007812 */ /* 0x000fe200078ec0ff */
[----:B------:R-:W-:Y:S02]  /*0d50*/  UISETP.NE.AND UP4, UPT, UR17, URZ, UPT ;  /* 0x000000ff1100728c */ /* 0x000fe4000bf85270 */
[----:B-1----:R-:W-:-:S09]  /*0d60*/  UISETP.EQ.U32.AND UP5, UPT, UR4, 0x1, UPT ;  /* 0x000000010400788c */ /* 0x002fd2000bfa2070 */
[----:B------:R-:W-:Y:S05]  /*0d70*/  BRA.U !UP5, `(.L_x_15) ;  /* 0x000000010d087547 */ /* 0x000fea000b800000 */
[----:B---34-:R-:W-:Y:S01]  /*0d80*/  UCGABAR_ARV ;  /* 0x00000000000079c7 */ /* 0x018fe20008000000 */
[----:B------:R-:W-:Y:S05]  /*0d90*/  BRA `(.L_x_16) ;  /* 0x0000000000047947 */ /* 0x000fea0003800000 */
.L_x_15:
[----:B---34-:R-:W-:Y:S01]  /*0da0*/  NOP ;  /* 0x0000000000007918 */ /* 0x018fe20000000000 */
.L_x_16:
[----:B------:R-:W1:Y:S01]  /*0db0*/  S2UR UR8, SR_CTAID.X ;  /* 0x00000000000879c3 */ /* 0x000e620000002500 */
[----:B------:R-:W-:-:S05]  /*0dc0*/  CS2R.32 R86, SR_CgaSize ;  /* 0x0000000000567805 */ /* 0x000fca0000008a00 */
[----:B------:R-:W-:-:S05]  /*0dd0*/  IMAD R86, R86, -0xa0, RZ ;  /* 0xffffff6056567824 */ /* 0x000fca00078e02ff */
[----:B------:R-:W-:-:S14]  /*0de0*/  R2UR UR5, R86 ;  /* 0x00000000560572ca */ /* 0x000fdc00000e0000 */
[----:B------:R-:W2:Y:S01]  /*0df0*/  LDCU UR5, c[0x0][UR5+0x2b0] ;  /* 0x00005600050577ac */ /* 0x000ea20008000800 */
[----:B------:R-:W-:-:S05]  /*0e00*/  CS2R.32 R86, SR_CgaSize ;  /* 0x0000000000567805 */ /* 0x000fca0000008a00 */
[----:B------:R-:W-:-:S05]  /*0e10*/  IMAD R86, R86, -0xa0, RZ ;  /* 0xffffff6056567824 */ /* 0x000fca00078e02ff */
[----:B------:R-:W-:-:S14]  /*0e20*/  R2UR UR4, R86 ;  /* 0x00000000560472ca */ /* 0x000fdc00000e0000 */
[----:B------:R-:W3:Y:S01]  /*0e30*/  LDCU UR4, c[0x0][UR4+0x2b4] ;  /* 0x00005680040477ac */ /* 0x000ee20008000800 */
[----:B------:R-:W4:Y:S01]  /*0e40*/  S2UR UR7, SR_CTAID.Y ;  /* 0x00000000000779c3 */ /* 0x000f220000002600 */
[----:B------:R-:W-:-:S05]  /*0e50*/  CS2R.32 R86, SR_CgaSize ;  /* 0x0000000000567805 */ /* 0x000fca0000008a00 */
[----:B------:R-:W-:-:S05]  /*0e60*/  IMAD R86, R86, -0xa0, RZ ;  /* 0xffffff6056567824 */ /* 0x000fca00078e02ff */
[----:B------:R-:W-:-:S14]  /*0e70*/  R2UR UR9, R86 ;  /* 0x00000000560972ca */ /* 0x000fdc00000e0000 */
[----:B------:R-:W3:Y:S01]  /*0e80*/  LDCU UR9, c[0x0][UR9+0x2a0] ;  /* 0x00005400090977ac */ /* 0x000ee20008000800 */
[----:B------:R-:W-:-:S05]  /*0e90*/  CS2R.32 R86, SR_CgaSize ;  /* 0x0000000000567805 */ /* 0x000fca0000008a00 */
[----:B------:R-:W-:-:S05]  /*0ea0*/  IMAD R86, R86, -0xa0, RZ ;  /* 0xffffff6056567824 */ /* 0x000fca00078e02ff */
[----:B------:R-:W-:-:S14]  /*0eb0*/  R2UR UR10, R86 ;  /* 0x00000000560a72ca */ /* 0x000fdc00000e0000 */
[----:B------:R-:W3:Y:S01]  /*0ec0*/  LDCU UR10, c[0x0][UR10+0x2a4] ;  /* 0x000054800a0a77ac */ /* 0x000ee20008000800 */
[----:B------:R-:W3:Y:S01]  /*0ed0*/  S2UR UR11, SR_CgaCtaId ;  /* 0x00000000000b79c3 */ /* 0x000ee20000008800 */
[----:B------:R-:W3:Y:S01]  /*0ee0*/  LDCU UR21, c[0x0][0xb24] ;  /* 0x00016480ff1577ac */ /* 0x000ee20008000800 */
[----:B------:R-:W3:Y:S01]  /*0ef0*/  LDCU UR45, c[0x0][0xb24] ;  /* 0x00016480ff2d77ac */ /* 0x000ee20008000800 */
[----:B-1----:R-:W-:-:S05]  /*0f00*/  I2FP.F32.U32 R3, UR8 ;  /* 0x0000000800037c45 */ /* 0x002fca0008201000 */
[----:B------:R-:W1:Y:S01]  /*0f10*/  S2UR UR36, SR_CTAID.Z ;  /* 0x00000000002479c3 */ /* 0x000e620000002700 */
[----:B------:R-:W1:Y:S01]  /*0f20*/  LDCU UR27, c[0x0][0xb30] ;  /* 0x00016600ff1b77ac */ /* 0x000e620008000800 */
[----:B--2---:R-:W-:Y:S01]  /*0f30*/  FMUL R3, R3, UR5 ;  /* 0x0000000503037c20 */ /* 0x004fe20008400000 */
[----:B------:R-:W-:Y:S01]  /*0f40*/  UMOV UR16, UR8 ;  /* 0x0000000800107c82 */ /* 0x000fe20008000000 */
[----:B----4-:R-:W-:Y:S01]  /*0f50*/  I2FP.F32.U32 R2, UR7 ;  /* 0x0000000700027c45 */ /* 0x010fe20008201000 */
[----:B------:R-:W-:-:S03]  /*0f60*/  UMOV UR20, UR7 ;  /* 0x0000000700147c82 */ /* 0x000fc60008000000 */
[----:B------:R-:W2:Y:S01]  /*0f70*/  F2I.U32.TRUNC.NTZ R3, R3 ;  /* 0x0000000300037305 */ /* 0x000ea2000020f000 */
[----:B---3--:R-:W-:Y:S01]  /*0f80*/  UISETP.GE.AND UP2, UPT, UR21, 0x1, UPT ;  /* 0x000000011500788c */ /* 0x008fe2000bf46270 */
[----:B------:R-:W-:Y:S01]  /*0f90*/  FMUL R2, R2, UR4 ;  /* 0x0000000402027c20 */ /* 0x000fe20008400000 */
[----:B------:R-:W-:-:S05]  /*0fa0*/  USHF.L.U32 UR28, UR11, 0xa, URZ ;  /* 0x0000000a0b1c7899 */ /* 0x000fca00080006ff */
[----:B------:R-:W3:Y:S01]  /*0fb0*/  F2I.U32.TRUNC.NTZ R2, R2 ;  /* 0x0000000200027305 */ /* 0x000ee2000020f000 */
[----:B--2---:R-:W-:Y:S02]  /*0fc0*/  R2UR UR4, R3 ;  /* 0x00000000030472ca */ /* 0x004fe400000e0000 */
[----:B---3--:R-:W-:Y:S02]  /*0fd0*/  R2UR UR6, R2 ;  /* 0x00000000020672ca */ /* 0x008fe400000e0000 */
[----:B------:R-:W-:-:S09]  /*0fe0*/  PRMT R2, RZ, 0x7610, R2 ;  /* 0x00007610ff027816 */ /* 0x000fd20000000002 */
[----:B------:R-:W-:-:S04]  /*0ff0*/  UIADD3 UR5, UPT, UPT, -UR4, URZ, URZ ;  /* 0x000000ff04057290 */ /* 0x000fc8000fffe1ff */
[----:B------:R-:W-:Y:S02]  /*1000*/  UIMAD UR5, UR9, UR5, UR8 ;  /* 0x00000005090572a4 */ /* 0x000fe4000f8e0208 */
[----:B------:R-:W-:-:S04]  /*1010*/  UIADD3 UR4, UPT, UPT, -UR6, URZ, URZ ;  /* 0x000000ff06047290 */ /* 0x000fc8000fffe1ff */
[----:B------:R-:W-:Y:S01]  /*1020*/  IMAD.U32 R86, RZ, RZ, UR5 ;  /* 0x00000005ff567e24 */ /* 0x000fe2000f8e00ff */
[----:B------:R-:W-:-:S06]  /*1030*/  UIMAD UR4, UR10, UR4, UR7 ;  /* 0x000000040a0472a4 */ /* 0x000fcc000f8e0207 */
[----:B------:R-:W-:Y:S01]  /*1040*/  IMAD.U32 R85, RZ, RZ, UR4 ;  /* 0x00000004ff557e24 */ /* 0x000fe2000f8e00ff */
[----:B-1----:R-:W-:Y:S06]  /*1050*/  BRA.U UP4, `(.L_x_17) ;  /* 0x0000000104487547 */ /* 0x002fec000b800000 */
[----:B------:R-:W-:Y:S02]  /*1060*/  R2UR UR4, R85 ;  /* 0x00000000550472ca */ /* 0x000fe400000e0000 */
[----:B------:R-:W-:-:S11]  /*1070*/  R2UR UR6, R86 ;  /* 0x00000000560672ca */ /* 0x000fd600000e0000 */
[----:B------:R-:W-:Y:S02]  /*1080*/  UISETP.NE.AND UP0, UPT, UR4, URZ, UPT ;  /* 0x000000ff0400728c */ /* 0x000fe4000bf05270 */
[----:B------:R-:W-:Y:S02]  /*1090*/  UISETP.NE.AND UP1, UPT, UR4, 0x1, UPT ;  /* 0x000000010400788c */ /* 0x000fe4000bf25270 */
[----:B------:R-:W-:Y:S02]  /*10a0*/  UISETP.EQ.OR UP0, UPT, UR6, URZ, !UP0 ;  /* 0x000000ff0600728c */ /* 0x000fe4000c702670 */
[----:B------:R-:W-:Y:S02]  /*10b0*/  USEL UR5, URZ, 0x2, UP1 ;  /* 0x00000002ff057887 */ /* 0x000fe40008800000 */
[----:B------:R-:W-:Y:S02]  /*10c0*/  USEL UR8, URZ, 0x1, !UP0 ;  /* 0x00000001ff087887 */ /* 0x000fe4000c000000 */
[----:B------:R-:W-:-:S02]  /*10d0*/  UISETP.NE.AND UP0, UPT, UR4, 0x2, UPT ;  /* 0x000000020400788c */ /* 0x000fc4000bf05270 */
[----:B------:R-:W-:Y:S02]  /*10e0*/  UISETP.NE.AND UP1, UPT, UR4, 0x3, UPT ;  /* 0x000000030400788c */ /* 0x000fe4000bf25270 */
[----:B------:R-:W-:Y:S02]  /*10f0*/  USEL UR4, URZ, 0x4, UP0 ;  /* 0x00000004ff047887 */ /* 0x000fe40008000000 */
[----:B------:R-:W-:Y:S02]  /*1100*/  UISETP.NE.AND UP0, UPT, UR6, URZ, UPT ;  /* 0x000000ff0600728c */ /* 0x000fe4000bf05270 */
[----:B------:R-:W-:Y:S02]  /*1110*/  USEL UR6, URZ, 0x8, UP1 ;  /* 0x00000008ff067887 */ /* 0x000fe40008800000 */
[----:B------:R-:W-:Y:S02]  /*1120*/  USEL UR7, UR5, 0x2, UP0 ;  /* 0x0000000205077887 */ /* 0x000fe40008000000 */
[----:B------:R-:W-:-:S02]  /*1130*/  USEL UR4, UR4, 0x4, UP0 ;  /* 0x0000000404047887 */ /* 0x000fc40008000000 */
[----:B------:R-:W-:Y:S02]  /*1140*/  USEL UR5, UR6, 0x8, UP0 ;  /* 0x0000000806057887 */ /* 0x000fe40008000000 */
[----:B------:R-:W-:-:S04]  /*1150*/  UIADD3 UR4, UPT, UPT, UR4, UR7, UR8 ;  /* 0x0000000704047290 */ /* 0x000fc8000fffe008 */
[----:B------:R-:W-:-:S06]  /*1160*/  UIADD3 UR4, UPT, UPT, UR4, UR5, URZ ;  /* 0x0000000504047290 */ /* 0x000fcc000fffe0ff */
[----:B------:R-:W-:Y:S02]  /*1170*/  IMAD.U32 R2, RZ, RZ, UR4 ;  /* 0x00000004ff027e24 */ /* 0x000fe4000f8e00ff */
.L_x_17:
[----:B------:R-:W-:Y:S05]  /*1180*/  BRA.U !UP2, `(.L_x_18) ;  /* 0x000000010ad47547 */ /* 0x000fea000b800000 */
[----:B------:R-:W1:Y:S01]  /*1190*/  LDCU.128 UR12, c[0x0][0xb10] ;  /* 0x00016200ff0c77ac */ /* 0x000e620008000c00 */
[----:B------:R-:W2:Y:S01]  /*11a0*/  LDCU UR6, c[0x0][0x370] ;  /* 0x00006e00ff0677ac */ /* 0x000ea20008000800 */
[----:B------:R-:W3:Y:S01]  /*11b0*/  LDCU UR5, c[0x0][0x374] ;  /* 0x00006e80ff0577ac */ /* 0x000ee20008000800 */
[----:B------:R-:W4:Y:S01]  /*11c0*/  LDCU UR26, c[0x0][0xb0c] ;  /* 0x00016180ff1a77ac */ /* 0x000f220008000800 */
[----:B------:R-:W4:Y:S01]  /*11d0*/  LDCU UR4, c[0x0][0xb20] ;  /* 0x00016400ff0477ac */ /* 0x000f220008000800 */
[----:B------:R-:W4:Y:S01]  /*11e0*/  LDCU.64 UR8, c[0x0][0xb28] ;  /* 0x00016500ff0877ac */ /* 0x000f220008000a00 */
[----:B-1----:R-:W-:Y:S02]  /*11f0*/  UISETP.NE.AND UP0, UPT, UR14, 0x1, UPT ;  /* 0x000000010e00788c */ /* 0x002fe4000bf05270 */
[----:B---3--:R-:W-:Y:S02]  /*1200*/  UIMAD.WIDE.U32 UR10, UR5, UR15, URZ ;  /* 0x0000000f050a72a5 */ /* 0x008fe4000f8e00ff */
[----:B--2---:R-:W-:-:S02]  /*1210*/  UIMAD.WIDE.U32 UR22, UR6, UR12, URZ ;  /* 0x0000000c061672a5 */ /* 0x004fc4000f8e00ff */
[----:B----4-:R-:W-:Y:S02]  /*1220*/  UISETP.NE.AND UP1, UPT, UR26, 0x1, UPT ;  /* 0x000000011a00788c */ /* 0x010fe4000bf25270 */
[----:B------:R-:W-:Y:S01]  /*1230*/  UISETP.NE.AND UP2, UPT, UR21, 0x1, UPT ;  /* 0x000000011500788c */ /* 0x000fe2000bf45270 */
[----:B------:R-:W-:Y:S02]  /*1240*/  UMOV UR10, UR11 ;  /* 0x0000000b000a7c82 */ /* 0x000fe40008000000 */
[----:B------:R-:W-:Y:S01]  /*1250*/  UMOV UR22, UR23 ;  /* 0x0000001700167c82 */ /* 0x000fe20008000000 */
[----:B------:R-:W-:Y:S02]  /*1260*/  @UP0 USHF.R.U32.HI UR5, URZ, UR4, UR10 ;  /* 0x00000004ff050299 */ /* 0x000fe4000801160a */
[----:B------:R-:W-:Y:S02]  /*1270*/  UIMAD.WIDE.U32 UR24, UR20, UR15, URZ ;  /* 0x0000000f141872a5 */ /* 0x000fe4000f8e00ff */
[----:B------:R-:W-:-:S02]  /*1280*/  UIMAD.WIDE.U32 UR10, UR5, UR8, URZ ;  /* 0x00000008050a72a5 */ /* 0x000fc4000f8e00ff */
[----:B------:R-:W-:Y:S02]  /*1290*/  @UP1 USHF.R.U32.HI UR6, URZ, UR13, UR22 ;  /* 0x0000000dff061299 */ /* 0x000fe40008011616 */
[----:B------:R-:W-:Y:S02]  /*12a0*/  UIMAD.WIDE.U32 UR18, UR16, UR12, URZ ;  /* 0x0000000c101272a5 */ /* 0x000fe4000f8e00ff */
[----:B------:R-:W-:Y:S01]  /*12b0*/  UIMAD.WIDE.U32 UR22, UR6, UR8, URZ ;  /* 0x00000008061672a5 */ /* 0x000fe2000f8e00ff */
[----:B------:R-:W-:Y:S01]  /*12c0*/  UMOV UR24, UR25 ;  /* 0x0000001900187c82 */ /* 0x000fe20008000000 */
[----:B------:R-:W-:Y:S01]  /*12d0*/  UMOV UR10, UR11 ;  /* 0x0000000b000a7c82 */ /* 0x000fe20008000000 */
[----:B------:R-:W-:Y:S02]  /*12e0*/  USHF.R.U32.HI UR24, URZ, UR4, UR24 ;  /* 0x00000004ff187299 */ /* 0x000fe40008011618 */
[----:B------:R-:W-:Y:S02]  /*12f0*/  @UP2 USHF.R.U32.HI UR5, URZ, UR9, UR10 ;  /* 0x00000009ff052299 */ /* 0x000fe4000801160a */
[----:B------:R-:W-:Y:S01]  /*1300*/  UMOV UR7, UR23 ;  /* 0x0000001700077c82 */ /* 0x000fe20008000000 */
[----:B------:R-:W-:Y:S01]  /*1310*/  UMOV UR18, UR19 ;  /* 0x0000001300127c82 */ /* 0x000fe20008000000 */
[----:B------:R-:W-:-:S02]  /*1320*/  @UP2 USHF.R.U32.HI UR6, URZ, UR9, UR7 ;  /* 0x00000009ff062299 */ /* 0x000fc40008011607 */
[----:B------:R-:W-:Y:S02]  /*1330*/  USHF.R.U32.HI UR18, URZ, UR13, UR18 ;  /* 0x0000000dff127299 */ /* 0x000fe40008011612 */
[----:B------:R-:W-:Y:S02]  /*1340*/  USEL UR4, UR20, UR24, !UP0 ;  /* 0x0000001814047287 */ /* 0x000fe4000c000000 */
[----:B------:R-:W-:Y:S02]  /*1350*/  UIMAD UR7, UR5, UR21, URZ ;  /* 0x00000015050772a4 */ /* 0x000fe4000f8e02ff */
[----:B------:R-:W-:Y:S02]  /*1360*/  USEL UR5, UR16, UR18, !UP1 ;  /* 0x0000001210057287 */ /* 0x000fe4000c800000 */
[----:B------:R-:W-:Y:S02]  /*1370*/  UIMAD UR12, UR6, UR21, URZ ;  /* 0x00000015060c72a4 */ /* 0x000fe4000f8e02ff */
[----:B------:R-:W-:-:S02]  /*1380*/  UISETP.GE.AND UP0, UPT, UR4, UR7, UPT ;  /* 0x000000070400728c */ /* 0x000fc4000bf06270 */
[----:B------:R-:W-:Y:S02]  /*1390*/  UIMAD.WIDE.U32 UR10, UR4, UR8, URZ ;  /* 0x00000008040a72a5 */ /* 0x000fe4000f8e00ff */
[----:B------:R-:W-:Y:S02]  /*13a0*/  UISETP.GE.OR UP0, UPT, UR5, UR12, UP0 ;  /* 0x0000000c0500728c */ /* 0x000fe40008706670 */
[----:B------:R-:W-:Y:S02]  /*13b0*/  UIMAD.WIDE.U32 UR12, UR5, UR8, URZ ;  /* 0x00000008050c72a5 */ /* 0x000fe4000f8e00ff */
[----:B------:R-:W-:Y:S01]  /*13c0*/  UIADD3 UR10, UPT, UPT, -UR4, URZ, URZ ;  /* 0x000000ff040a7290 */ /* 0x000fe2000fffe1ff */
[----:B------:R-:W-:Y:S01]  /*13d0*/  UMOV UR8, UR11 ;  /* 0x0000000b00087c82 */ /* 0x000fe20008000000 */
[----:B------:R-:W-:Y:S02]  /*13e0*/  UIADD3 UR11, UPT, UPT, -UR5, URZ, URZ ;  /* 0x000000ff050b7290 */ /* 0x000fe4000fffe1ff */
[----:B------:R-:W-:-:S03]  /*13f0*/  USHF.R.U32.HI UR8, URZ, UR9, UR8 ;  /* 0x00000009ff087299 */ /* 0x000fc60008011608 */
[----:B------:R-:W-:Y:S01]  /*1400*/  @!UP0 UMOV UR7, UR13 ;  /* 0x0000000d00078c82 */ /* 0x000fe20008000000 */
[----:B------:R-:W-:Y:S02]  /*1410*/  UIMAD UR20, UR14, UR10, UR20 ;  /* 0x0000000a0e1472a4 */ /* 0x000fe4000f8e0214 */
[----:B------:R-:W-:Y:S02]  /*1420*/  USEL UR8, UR4, UR8, !UP2 ;  /* 0x0000000804087287 */ /* 0x000fe4000d000000 */
[----:B------:R-:W-:Y:S02]  /*1430*/  @!UP0 USHF.R.U32.HI UR7, URZ, UR9, UR7 ;  /* 0x00000009ff078299 */ /* 0x000fe40008011607 */
[----:B------:R-:W-:Y:S02]  /*1440*/  UIADD3 UR9, UPT, UPT, -UR8, URZ, URZ ;  /* 0x000000ff08097290 */ /* 0x000fe4000fffe1ff */
[----:B------:R-:W-:Y:S02]  /*1450*/  @!UP0 USEL UR7, UR5, UR7, !UP2 ;  /* 0x0000000705078287 */ /* 0x000fe4000d000000 */
[----:B------:R-:W-:-:S02]  /*1460*/  UIMAD UR9, UR21, UR9, UR4 ;  /* 0x00000009150972a4 */ /* 0x000fc4000f8e0204 */
[----:B------:R-:W-:Y:S02]  /*1470*/  @!UP0 UIADD3 UR8, UPT, UPT, UR8, -UR7, URZ ;  /* 0x8000000708088290 */ /* 0x000fe4000fffe0ff */
[----:B------:R-:W-:Y:S02]  /*1480*/  @!UP0 UIMAD UR6, UR9, UR6, UR7 ;  /* 0x00000006090682a4 */ /* 0x000fe4000f8e0207 */
[----:B------:R-:W-:Y:S02]  /*1490*/  @!UP0 UIMAD UR4, UR8, UR21, UR5 ;  /* 0x00000015080482a4 */ /* 0x000fe4000f8e0205 */
[----:B------:R-:W-:Y:S02]  /*14a0*/  UIMAD UR16, UR26, UR11, UR16 ;  /* 0x0000000b1a1072a4 */ /* 0x000fe4000f8e0210 */
[----:B------:R-:W-:Y:S01]  /*14b0*/  UIMAD UR20, UR4, UR14, UR20 ;  /* 0x0000000e041472a4 */ /* 0x000fe2000f8e0214 */
[----:B------:R-:W-:Y:S02]  /*14c0*/  @!UP0 UMOV UR5, UR6 ;  /* 0x0000000600058c82 */ /* 0x000fe40008000000 */
[----:B------:R-:W-:-:S12]  /*14d0*/  UIMAD UR16, UR5, UR26, UR16 ;  /* 0x0000001a051072a4 */ /* 0x000fd8000f8e0210 */
.L_x_18:
[----:B------:R-:W-:Y:S02]  /*14e0*/  UISETP.NE.AND UP0, UPT, UR27, 0x1, UPT ;  /* 0x000000011b00788c */ /* 0x000fe4000bf05270 */
[----:B------:R-:W-:Y:S02]  /*14f0*/  UISETP.NE.AND UP1, UPT, UR17, 0x2, UPT ;  /* 0x000000021100788c */ /* 0x000fe4000bf25270 */
[----:B------:R-:W-:-:S05]  /*1500*/  ULOP3.LUT UR28, UR28, 0xc00, URZ, 0xc0, !UPT ;  /* 0x00000c001c1c7892 */ /* 0x000fca000f8ec0ff */
[----:B------:R-:W-:Y:S07]  /*1510*/  BRA.U UP0, `(.L_x_19) ;  /* 0x0000000100447547 */ /* 0x000fee000b800000 */
[----:B------:R-:W1:Y:S01]  /*1520*/  LDCU.128 UR8, c[0x0][0xb10] ;  /* 0x00016200ff0877ac */ /* 0x000e620008000c00 */
[----:B------:R-:W2:Y:S01]  /*1530*/  LDCU UR12, c[0x0][0xb0c] ;  /* 0x00016180ff0c77ac */ /* 0x000ea20008000800 */
[----:B------:R-:W3:Y:S01]  /*1540*/  LDCU UR13, c[0x0][0xb20] ;  /* 0x00016400ff0d77ac */ /* 0x000ee20008000800 */
[----:B-1----:R-:W-:Y:S02]  /*1550*/  UIMAD.WIDE.U32 UR6, UR16, UR8, URZ ;  /* 0x00000008100672a5 */ /* 0x002fe4000f8e00ff */
[----:B------:R-:W-:Y:S02]  /*1560*/  UIMAD.WIDE.U32 UR4, UR20, UR11, URZ ;  /* 0x0000000b140472a5 */ /* 0x000fe4000f8e00ff */
[----:B--2---:R-:W-:Y:S02]  /*1570*/  UISETP.NE.AND UP2, UPT, UR12, 0x1, UPT ;  /* 0x000000010c00788c */ /* 0x004fe4000bf45270 */
[----:B------:R-:W-:Y:S01]  /*1580*/  UISETP.NE.AND UP0, UPT, UR10, 0x1, UPT ;  /* 0x000000010a00788c */ /* 0x000fe2000bf05270 */
[----:B------:R-:W-:-:S02]  /*1590*/  UMOV UR6, UR7 ;  /* 0x0000000700067c82 */ /* 0x000fc40008000000 */
[----:B------:R-:W-:Y:S01]  /*15a0*/  UMOV UR4, UR5 ;  /* 0x0000000500047c82 */ /* 0x000fe20008000000 */
[----:B------:R-:W-:Y:S02]  /*15b0*/  USHF.R.U32.HI UR6, URZ, UR9, UR6 ;  /* 0x00000009ff067299 */ /* 0x000fe40008011606 */
[----:B---3--:R-:W-:Y:S02]  /*15c0*/  USHF.R.U32.HI UR4, URZ, UR13, UR4 ;  /* 0x0000000dff047299 */ /* 0x008fe40008011604 */
[----:B------:R-:W-:Y:S02]  /*15d0*/  USEL UR5, UR16, UR6, !UP2 ;  /* 0x0000000610057287 */ /* 0x000fe4000d000000 */
[----:B------:R-:W-:-:S04]  /*15e0*/  USEL UR4, UR20, UR4, !UP0 ;  /* 0x0000000414047287 */ /* 0x000fc8000c000000 */
[----:B------:R-:W-:Y:S02]  /*15f0*/  UIADD3 UR6, UPT, UPT, UR5, -UR4, URZ ;  /* 0x8000000405067290 */ /* 0x000fe4000fffe0ff */
[----:B------:R-:W-:Y:S02]  /*1600*/  UIADD3 UR4, UPT, UPT, -UR5, UR4, URZ ;  /* 0x0000000405047290 */ /* 0x000fe4000fffe1ff */
[----:B------:R-:W-:Y:S02]  /*1610*/  UIMAD UR20, UR6, UR10, UR20 ;  /* 0x0000000a061472a4 */ /* 0x000fe4000f8e0214 */
[----:B------:R-:W-:-:S12]  /*1620*/  UIMAD UR16, UR4, UR12, UR16 ;  /* 0x0000000c041072a4 */ /* 0x000fd8000f8e0210 */
.L_x_19:
[----:B------:R-:W-:Y:S05]  /*1630*/  BRA.U !UP5, `(.L_x_20) ;  /* 0x000000010d0c7547 */ /* 0x000fea000b800000 */
[----:B------:R-:W-:Y:S01]  /*1640*/  UCGABAR_WAIT ;  /* 0x0000000000007dc7 */ /* 0x000fe20008000000 */
[----:B------:R-:W-:Y:S01]  /*1650*/  CCTL.IVALL ;  /* 0x00000000ff00798f */ /* 0x000fe20002000000 */
[----:B------:R-:W-:Y:S05]  /*1660*/  BRA `(.L_x_21) ;  /* 0x0000000000047947 */ /* 0x000fea0003800000 */
.L_x_20:
[----:B------:R-:W-:Y:S06]  /*1670*/  BAR.SYNC.DEFER_BLOCKING 0x0 ;  /* 0x0000000000007b1d */ /* 0x000fec0000010000 */
.L_x_21:
[----:B------:R-:W-:Y:S05]  /*1680*/  BRA.U UP1, `(.L_x_22) ;  /* 0x0000001101a07547 */ /* 0x000fea000b800000 */
[----:B------:R-:W1:Y:S01]  /*1690*/  LDCU UR6, c[0x0][0x38c] ;  /* 0x00007180ff0677ac */ /* 0x000e620008000800 */
[----:B------:R-:W2:Y:S01]  /*16a0*/  S2UR UR8, SR_CgaCtaId ;  /* 0x00000000000879c3 */ /* 0x000ea20000008800 */
[----:B------:R-:W-:Y:S01]  /*16b0*/  PLOP3.LUT P1, PT, PT, PT, UP3, 0x80, 0x8 ;  /* 0x000000000008781c */ /* 0x000fe20003f2f038 */
[----:B------:R-:W-:Y:S01]  /*16c0*/  IMAD.MOV.U32 R12, RZ, RZ, 0x1 ;  /* 0x00000001ff0c7424 */ /* 0x000fe200078e00ff */
[----:B------:R-:W-:Y:S01]  /*16d0*/  UMOV UR7, 0x400 ;  /* 0x0000040000077882 */ /* 0x000fe20000000000 */
[----:B------:R-:W-:Y:S01]  /*16e0*/  UISETP.NE.AND UP1, UPT, UR17, URZ, UPT ;  /* 0x000000ff1100728c */ /* 0x000fe2000bf25270 */
[----:B------:R-:W-:Y:S02]  /*16f0*/  ISETP.EQ.OR P2, PT, R0, RZ, P3 ;  /* 0x000000ff0000720c */ /* 0x000fe40001f42670 */
[----:B------:R-:W-:Y:S02]  /*1700*/  CS2R R10, SRZ ;  /* 0x00000000000a7805 */ /* 0x000fe4000001ff00 */
[----:B------:R-:W-:Y:S01]  /*1710*/  PLOP3.LUT P1, PT, P1, PT, PT, 0x8, 0x80 ;  /* 0x000000000080781c */ /* 0x000fe20000f2e170 */
[----:B------:R-:W-:Y:S01]  /*1720*/  IMAD.MOV.U32 R9, RZ, RZ, RZ ;  /* 0x000000ffff097224 */ /* 0x000fe200078e00ff */
[----:B------:R-:W3:Y:S01]  /*1730*/  LDCU UR40, c[0x0][0x370] ;  /* 0x00006e00ff2877ac */ /* 0x000ee20008000800 */
[----:B------:R-:W-:Y:S01]  /*1740*/  IMAD.MOV.U32 R8, RZ, RZ, 0x1 ;  /* 0x00000001ff087424 */ /* 0x000fe200078e00ff */
[----:B------:R-:W4:Y:S01]  /*1750*/  LDCU.64 UR26, c[0x0][0x348] ;  /* 0x00006900ff1a77ac */ /* 0x000f220008000a00 */
[----:B-1----:R-:W-:-:S02]  /*1760*/  UIADD3 UR5, UPT, UPT, UR6, 0x1f, URZ ;  /* 0x0000001f06057890 */ /* 0x002fc4000fffe0ff */
[----:B------:R-:W-:Y:S02]  /*1770*/  USHF.R.U32.HI UR44, URZ, 0x5, UR28 ;  /* 0x00000005ff2c7899 */ /* 0x000fe4000801161c */
[----:B------:R-:W-:Y:S02]  /*1780*/  USHF.R.S32.HI UR4, URZ, 0x1f, UR5 ;  /* 0x0000001fff047899 */ /* 0x000fe40008011405 */
[----:B------:R-:W-:Y:S02]  /*1790*/  UIADD3 UR46, UPT, UPT, UR6, 0x3e, URZ ;  /* 0x0000003e062e7890 */ /* 0x000fe4000fffe0ff */
[----:B------:R-:W-:Y:S02]  /*17a0*/  ULEA.HI UR4, UR4, UR5, URZ, 0x5 ;  /* 0x0000000504047291 */ /* 0x000fe4000f8f28ff */
[----:B------:R-:W-:Y:S02]  /*17b0*/  UIADD3 UR5, UPT, UPT, UR6, -0x1, URZ ;  /* 0xffffffff06057890 */ /* 0x000fe4000fffe0ff */
[----:B------:R-:W-:-:S02]  /*17c0*/  USHF.R.S32.HI UR42, URZ, 0x5, UR4 ;  /* 0x00000005ff2a7899 */ /* 0x000fc40008011404 */
[----:B------:R-:W-:Y:S02]  /*17d0*/  UISETP.GE.U32.AND UP2, UPT, UR5, -0x3f, UPT ;  /* 0xffffffc10500788c */ /* 0x000fe4000bf46070 */
[----:B------:R-:W-:Y:S02]  /*17e0*/  UISETP.LT.U32.AND UP0, UPT, UR42, 0x3, UPT ;  /* 0x000000032a00788c */ /* 0x000fe4000bf01070 */
[----:B--2---:R-:W-:Y:S02]  /*17f0*/  ULEA UR7, UR8, UR7, 0x18 ;  /* 0x0000000708077291 */ /* 0x004fe4000f8ec0ff */
[----:B------:R-:W-:Y:S02]  /*1800*/  USEL UR41, UR42, 0x3, UP0 ;  /* 0x000000032a297887 */ /* 0x000fe40008000000 */
[----:B------:R-:W-:Y:S02]  /*1810*/  ULEA UR29, UR28, UR7, 0x2 ;  /* 0x000000071c1d7291 */ /* 0x000fe4000f8e10ff */
[----:B------:R-:W-:-:S02]  /*1820*/  UIADD3 UR21, UPT, UPT, UR41, -0x1, URZ ;  /* 0xffffffff29157890 */ /* 0x000fc4000fffe0ff */
[----:B------:R-:W-:Y:S01]  /*1830*/  @UP2 UIADD3 UR21, UPT, UPT, UR41, URZ, URZ ;  /* 0x000000ff29152290 */ /* 0x000fe2000fffe0ff */
[----:B------:R-:W1:Y:S01]  /*1840*/  LDCU UR39, c[0x0][0x374] ;  /* 0x00006e80ff2777ac */ /* 0x000e620008000800 */
[----:B------:R-:W-:Y:S02]  /*1850*/  USEL UR24, UR53, 0x2, UP1 ;  /* 0x0000000235187887 */ /* 0x000fe40008800000 */
[----:B------:R-:W-:Y:S02]  /*1860*/  UIADD3 UR29, UPT, UPT, UR29, 0x10800, URZ ;  /* 0x000108001d1d7890 */ /* 0x000fe4000fffe0ff */
[----:B------:R-:W-:Y:S02]  /*1870*/  UIADD3 UR43, UPT, UPT, UR42, -UR41, URZ ;  /* 0x800000292a2b7290 */ /* 0x000fe4000fffe0ff */
[----:B------:R-:W-:Y:S01]  /*1880*/  UIADD3 UR21, UPT, UPT, UR21, 0x1, URZ ;  /* 0x0000000115157890 */ /* 0x000fe2000fffe0ff */
[----:B---34-:R-:W-:-:S11]  /*1890*/  UMOV UR5, URZ ;  /* 0x000000ff00057c82 */ /* 0x018fd60008000000 */
.L_x_42:
[----:B------:R-:W2:Y:S02]  /*18a0*/  S2UR UR4, SR_CgaCtaId ;  /* 0x00000000000479c3 */ /* 0x000ea40000008800 */
[----:B--2---:R-:W-:-:S09]  /*18b0*/  UISETP.NE.AND UP0, UPT, UR4, URZ, UPT ;  /* 0x000000ff0400728c */ /* 0x004fd2000bf05270 */
[----:B------:R-:W-:Y:S05]  /*18c0*/  BRA.U UP0, `(.L_x_23) ;  /* 0x0000000100287547 */ /* 0x000fea000b800000 */
[----:B------:R-:W-:Y:S02]  /*18d0*/  LEA R0, R9, UR7, 0x3 ;  /* 0x0000000709007c11 */ /* 0x000fe4000f8e18ff */
[----:B------:R-:W-:-:S04]  /*18e0*/  SHF.L.U32 R2, R8, 0x1f, RZ ;  /* 0x0000001f08027819 */ /* 0x000fc800000006ff */
[----:B------:R-:W2:Y:S02]  /*18f0*/  SYNCS.PHASECHK.TRANS64.TRYWAIT P0, [R0+URZ+0xd0], R2 ;  /* 0x0000d002000075a7 */ /* 0x000ea400080011ff */
[----:B--2---:R-:W-:Y:S05]  /*1900*/  @!P0 BRA `(.L_x_24) ;  /* 0x000000a0006c8947 */ /* 0x004fea0003800000 */
.L_x_171:
[----:B------:R-:W-:Y:S01]  /*1910*/  VIADD R9, R9, 0x1 ;  /* 0x0000000109097836 */ /* 0x000fe20000000000 */
[----:B------:R2:W-:Y:S04]  /*1920*/  SYNCS.ARRIVE.TRANS64.A1T0 RZ, [R0+URZ+0xc0], RZ ;  /* 0x0000c0ff00ff79a7 */ /* 0x0005e800081000ff */
[----:B------:R-:W-:-:S04]  /*1930*/  ISETP.NE.AND P0, PT, R9, 0x2, PT ;  /* 0x000000020900780c */ /* 0x000fc80003f05270 */
[----:B------:R-:W-:Y:S02]  /*1940*/  SEL R9, R9, RZ, P0 ;  /* 0x000000ff09097207 */ /* 0x000fe40000000000 */
[----:B--2---:R-:W-:-:S04]  /*1950*/  SEL R0, RZ, 0x1, P0 ;  /* 0x00000001ff007807 */ /* 0x004fc80000000000 */
[----:B------:R-:W-:-:S07]  /*1960*/  LOP3.LUT R8, R8, R0, RZ, 0x3c, !PT ;  /* 0x0000000008087212 */ /* 0x000fce00078e3cff */
.L_x_23:
[----:B------:R-:W-:Y:S01]  /*1970*/  ULEA UR4, UR5, UR7, 0x3 ;  /* 0x0000000705047291 */ /* 0x000fe2000f8e18ff */
[----:B------:R-:W-:Y:S01]  /*1980*/  SHF.L.U32 R0, R12, 0x1f, RZ ;  /* 0x0000001f0c007819 */ /* 0x000fe200000006ff */
[----:B------:R-:W-:Y:S02]  /*1990*/  UISETP.GE.U32.AND UP0, UPT, UR46, 0x3f, UPT ;  /* 0x0000003f2e00788c */ /* 0x000fe4000bf06070 */
[----:B------:R-:W-:Y:S02]  /*19a0*/  USHF.L.U32 UR11, UR20, 0x8, URZ ;  /* 0x00000008140b7899 */ /* 0x000fe400080006ff */
[----:B------:R-:W-:Y:S01]  /*19b0*/  ULEA UR35, UR16, UR44, 0x7 ;  /* 0x0000002c10237291 */ /* 0x000fe2000f8e38ff */
[----:B------:R-:W-:Y:S02]  /*19c0*/  UMOV UR13, URZ ;  /* 0x000000ff000d7c82 */ /* 0x000fe40008000000 */
[----:B------:R2:W3:Y:S02]  /*19d0*/  SYNCS.PHASECHK.TRANS64.TRYWAIT P0, [UR4+0x18], R0 ;  /* 0x00001800ff0075a7 */ /* 0x0004e40008001104 */
[----:B------:R-:W-:Y:S07]  /*19e0*/  BRA.U !UP0, `(.L_x_25) ;  /* 0x0000000108c07547 */ /* 0x000fee000b800000 */
[----:B------:R-:W-:Y:S01]  /*19f0*/  UMOV UR6, URZ ;  /* 0x000000ff00067c82 */ /* 0x000fe20008000000 */
[----:B------:R-:W-:-:S05]  /*1a00*/  UMOV UR4, UR5 ;  /* 0x0000000500047c82 */ /* 0x000fca0008000000 */
.L_x_31:
[----:B------:R-:W-:Y:S01]  /*1a10*/  ULEA UR33, UR4, UR7, 0x3 ;  /* 0x0000000704217291 */ /* 0x000fe2000f8e18ff */
[----:B---3--:R-:W-:Y:S01]  /*1a20*/  @!P3 MOV R2, 0xc000 ;  /* 0x0000c0000002b802 */ /* 0x008fe20000000f00 */
[----:B-1-3--:R-:W-:Y:S10]  /*1a30*/  @P0 BRA `(.L_x_26) ;  /* 0x00000000000c0947 */ /* 0x00aff40003800000 */
[----:B------:R-:W-:-:S04]  /*1a40*/  SHF.L.U32 R3, R12, 0x1f, RZ ;  /* 0x0000001f0c037819 */ /* 0x000fc800000006ff */
[----:B------:R-:W3:Y:S02]  /*1a50*/  SYNCS.PHASECHK.TRANS64.TRYWAIT P0, [UR33+0x18], R3 ;  /* 0x00001803ff0075a7 */ /* 0x000ee40008001121 */
[----:B---3--:R-:W-:Y:S05]  /*1a60*/  @!P0 BRA `(.L_x_27) ;  /* 0x000000a000288947 */ /* 0x008fea0003800000 */
.L_x_26:
[----:B------:R3:W-:Y:S01]  /*1a70*/  @!P3 SYNCS.ARRIVE.TRANS64 RZ, [UR33], R2 ;  /* 0x00000002ffffb9a7 */ /* 0x0007e20008000021 */
[----:B------:R-:W-:-:S04]  /*1a80*/  ULOP3.LUT UR5, UR24, 0x2, URZ, 0xfc, !UPT ;  /* 0x0000000218057892 */ /* 0x000fc8000f8efcff */
[----:B------:R-:W-:-:S09]  /*1a90*/  UISETP.NE.AND UP0, UPT, UR5, 0x2, UPT ;  /* 0x000000020500788c */ /* 0x000fd2000bf05270 */
[----:B------:R-:W-:Y:S05]  /*1aa0*/  BRA.U UP0, `(.L_x_28) ;  /* 0x0000000100047547 */ /* 0x000fea000b800000 */
[----:B-1----:R-:W-:Y:S05]  /*1ab0*/  BPT.TRAP 0x1 ;  /* 0x000000040000795c */ /* 0x002fea0000300000 */
.L_x_28:
[----:B------:R-:W-:Y:S04]  /*1ac0*/  BSSY.RECONVERGENT B0, `(.L_x_29) ;  /* 0x0000003000007945 */ /* 0x000fe80003800200 */
[----:B------:R-:W-:Y:S05]  /*1ad0*/  @P2 BRA `(.L_x_30) ;  /* 0x0000000000042947 */ /* 0x000fea0003800000 */
[----:B-1----:R-:W-:Y:S05]  /*1ae0*/  BPT.TRAP 0x1 ;  /* 0x000000040000795c */ /* 0x002fea0000300000 */
.L_x_30:
[----:B-1----:R-:W-:Y:S05]  /*1af0*/  BSYNC.RECONVERGENT B0 ;  /* 0x0000000000007941 */ /* 0x002fea0003800200 */
.L_x_29:
[----:B------:R-:W-:Y:S02]  /*1b00*/  UIADD3 UR5, UPT, UPT, UR4, 0x1, URZ ;  /* 0x0000000104057890 */ /* 0x000fe4000fffe0ff */
[----:B------:R-:W-:Y:S02]  /*1b10*/  UIADD3 UR16, UP1, UPT, UR26, 0x80, URZ ;  /* 0x000000801a107890 */ /* 0x000fe4000ff3e0ff */
[----:B------:R-:W-:Y:S02]  /*1b20*/  UISETP.NE.AND UP0, UPT, UR5, 0x3, UPT ;  /* 0x000000030500788c */ /* 0x000fe4000bf05270 */
[----:B------:R-:W-:Y:S02]  /*1b30*/  USHF.L.U32 UR34, UR6, 0x5, URZ ;  /* 0x0000000506227899 */ /* 0x000fe400080006ff */
[----:B------:R-:W-:Y:S02]  /*1b40*/  USEL UR9, URZ, 0x1, UP0 ;  /* 0x00000001ff097887 */ /* 0x000fe40008000000 */
[----:B------:R-:W-:-:S02]  /*1b50*/  USEL UR5, UR5, URZ, UP0 ;  /* 0x000000ff05057287 */ /* 0x000fc40008000000 */
[----:B------:R-:W-:Y:S02]  /*1b60*/  UIADD3 UR14, UP0, UPT, UR26, 0x180, URZ ;  /* 0x000001801a0e7890 */ /* 0x000fe4000ff1e0ff */
[----:B------:R-:W-:Y:S01]  /*1b70*/  ULEA UR8, UR5, UR7, 0x3 ;  /* 0x0000000705087291 */ /* 0x000fe2000f8e18ff */
[----:B------:R-:W-:Y:S01]  /*1b80*/  LOP3.LUT R12, R12, UR9, RZ, 0x3c, !PT ;  /* 0x000000090c0c7c12 */ /* 0x000fe2000f8e3cff */
[----:B------:R-:W-:Y:S02]  /*1b90*/  ULEA UR9, UR4, UR28, 0xc ;  /* 0x0000001c04097291 */ /* 0x000fe4000f8e60ff */
[----:B------:R-:W-:Y:S01]  /*1ba0*/  UIADD3.X UR17, UPT, UPT, URZ, UR27, URZ, UP1, !UPT ;  /* 0x0000001bff117290 */ /* 0x000fe20008ffe4ff */
[----:B--2---:R-:W-:Y:S01]  /*1bb0*/  SHF.L.U32 R0, R12, 0x1f, RZ ;  /* 0x0000001f0c007819 */ /* 0x004fe200000006ff */
[----:B------:R-:W-:Y:S02]  /*1bc0*/  ULEA UR9, UR9, UR7, 0x2 ;  /* 0x0000000709097291 */ /* 0x000fe4000f8e10ff */
[----:B------:R-:W-:Y:S01]  /*1bd0*/  UIADD3.X UR15, UPT, UPT, URZ, UR27, URZ, UP0, !UPT ;  /* 0x0000001bff0f7290 */ /* 0x000fe200087fe4ff */
[----:B------:R4:W1:Y:S01]  /*1be0*/  SYNCS.PHASECHK.TRANS64.TRYWAIT P0, [UR8+0x18], R0 ;  /* 0x00001800ff0075a7 */ /* 0x0008620008001108 */
[----:B------:R-:W-:-:S02]  /*1bf0*/  ULEA UR8, UR4, UR7, 0xf ;  /* 0x0000000704087291 */ /* 0x000fc4000f8e78ff */
[----:B------:R-:W-:Y:S02]  /*1c00*/  UIADD3 UR32, UPT, UPT, UR9, 0x10800, URZ ;  /* 0x0001080009207890 */ /* 0x000fe4000fffe0ff */
[----:B------:R-:W-:Y:S01]  /*1c10*/  UIADD3 UR8, UPT, UPT, UR8, 0x1c800, URZ ;  /* 0x0001c80008087890 */ /* 0x000fe2000fffe0ff */
[----:B------:R-:W-:Y:S01]  /*1c20*/  UMOV UR13, 0xf0000 ;  /* 0x000f0000000d7882 */ /* 0x000fe20000000000 */
[----:B------:R-:W-:Y:S01]  /*1c30*/  UMOV UR18, 0x0 ;  /* 0x0000000000127882 */ /* 0x000fe20000000000 */
[----:B------:R-:W-:Y:S01]  /*1c40*/  UMOV UR19, 0x10000000 ;  /* 0x1000000000137882 */ /* 0x000fe20000000000 */
[----:B------:R-:W-:Y:S01]  /*1c50*/  UMOV UR12, UR36 ;  /* 0x00000024000c7c82 */ /* 0x000fe20008000000 */
[----:B------:R-:W-:Y:S01]  /*1c60*/  UMOV UR9, UR33 ;  /* 0x0000002100097c82 */ /* 0x000fe20008000000 */
[----:B------:R-:W-:Y:S01]  /*1c70*/  UMOV UR10, UR34 ;  /* 0x00000022000a7c82 */ /* 0x000fe20008000000 */
[----:B------:R2:W-:Y:S01]  /*1c80*/  UTMALDG.3D.MULTICAST [UR32], [UR16], UR13, desc[UR18] ;  /* 0x00001220100073b4 */ /* 0x0005e2000801180d */
[----:B------:R-:W-:Y:S01]  /*1c90*/  UIADD3 UR6, UPT, UPT, UR6, 0x1, URZ ;  /* 0x0000000106067890 */ /* 0x000fe2000fffe0ff */
[----:B------:R-:W-:-:S03]  /*1ca0*/  UMOV UR4, UR5 ;  /* 0x0000000500047c82 */ /* 0x000fc60008000000 */
[----:B------:R-:W-:Y:S01]  /*1cb0*/  UISETP.NE.AND UP0, UPT, UR6, UR21, UPT ;  /* 0x000000150600728c */ /* 0x000fe2000bf05270 */
[----:B------:R4:W-:Y:S01]  /*1cc0*/  UTMALDG.3D [UR8], [UR14], desc[UR18] ;  /* 0x000012080e0075b4 */ /* 0x0009e20008011000 */
[----:B--2---:R-:W-:-:S07]  /*1cd0*/  UMOV UR13, UR21 ;  /* 0x00000015000d7c82 */ /* 0x004fce0008000000 */
[----:B----4-:R-:W-:Y:S05]  /*1ce0*/  BRA.U UP0, `(.L_x_31) ;  /* 0xfffffffd00487547 */ /* 0x010fea000b83ffff */
.L_x_25:
[----:B------:R-:W-:Y:S01]  /*1cf0*/  ULEA UR4, UR5, UR7, 0x3 ;  /* 0x0000000705047291 */ /* 0x000fe2000f8e18ff */
[----:B--2---:R-:W-:Y:S01]  /*1d00*/  SHF.L.U32 R0, R12, 0x1f, RZ ;  /* 0x0000001f0c007819 */ /* 0x004fe200000006ff */
[----:B------:R-:W-:Y:S01]  /*1d10*/  @!P1 SYNCS.ARRIVE.TRANS64.A1T0 RZ, [UR7+0x78], RZ ;  /* 0x000078ffffff99a7 */ /* 0x000fe20008100007 */
[----:B------:R-:W-:-:S06]  /*1d20*/  UISETP.GT.AND UP0, UPT, UR42, UR41, UPT ;  /* 0x000000292a00728c */ /* 0x000fcc000bf04270 */
[----:B-1-3--:R1:W2:Y:S03]  /*1d30*/  SYNCS.PHASECHK.TRANS64.TRYWAIT P0, [UR4+0x18], R0 ;  /* 0x00001800ff0075a7 */ /* 0x00a2a60008001104 */
[----:B------:R-:W-:Y:S05]  /*1d40*/  BRA.U !UP0, `(.L_x_32) ;  /* 0x0000000108bc7547 */ /* 0x000fea000b800000 */
[----:B------:R-:W-:Y:S01]  /*1d50*/  UIADD3 UR25, UPT, UPT, UR43, UR13, URZ ;  /* 0x0000000d2b197290 */ /* 0x000fe2000fffe0ff */
[----:B------:R-:W-:-:S11]  /*1d60*/  UMOV UR4, UR5 ;  /* 0x0000000500047c82 */ /* 0x000fd60008000000 */
.L_x_38:
[----:B------:R-:W-:Y:S01]  /*1d70*/  ULEA UR17, UR4, UR7, 0x3 ;  /* 0x0000000704117291 */ /* 0x000fe2000f8e18ff */
[----:B--2---:R-:W-:Y:S01]  /*1d80*/  @!P3 MOV R2, 0xc000 ;  /* 0x0000c0000002b802 */ /* 0x004fe20000000f00 */
[----:B--2-4-:R-:W-:Y:S10]  /*1d90*/  @P0 BRA `(.L_x_33) ;  /* 0x00000000000c0947 */ /* 0x014ff40003800000 */
[----:B------:R-:W-:-:S04]  /*1da0*/  SHF.L.U32 R3, R12, 0x1f, RZ ;  /* 0x0000001f0c037819 */ /* 0x000fc800000006ff */
[----:B------:R-:W2:Y:S02]  /*1db0*/  SYNCS.PHASECHK.TRANS64.TRYWAIT P0, [UR17+0x18], R3 ;  /* 0x00001803ff0075a7 */ /* 0x000ea40008001111 */
[----:B--2---:R-:W-:Y:S05]  /*1dc0*/  @!P0 BRA `(.L_x_34) ;  /* 0x0000009c00688947 */ /* 0x004fea0003800000 */
.L_x_33:
[----:B------:R2:W-:Y:S01]  /*1dd0*/  @!P3 SYNCS.ARRIVE.TRANS64 RZ, [UR17], R2 ;  /* 0x00000002ffffb9a7 */ /* 0x0005e20008000011 */
[----:B------:R-:W-:-:S04]  /*1de0*/  ULOP3.LUT UR5, UR24, 0x2, URZ, 0xfc, !UPT ;  /* 0x0000000218057892 */ /* 0x000fc8000f8efcff */
[----:B------:R-:W-:-:S09]  /*1df0*/  UISETP.NE.AND UP0, UPT, UR5, 0x2, UPT ;  /* 0x000000020500788c */ /* 0x000fd2000bf05270 */
[----:B------:R-:W-:Y:S05]  /*1e00*/  BRA.U UP0, `(.L_x_35) ;  /* 0x0000000100047547 */ /* 0x000fea000b800000 */
[----:B------:R-:W-:Y:S05]  /*1e10*/  BPT.TRAP 0x1 ;  /* 0x000000040000795c */ /* 0x000fea0000300000 */
.L_x_35:
[----:B------:R-:W-:Y:S04]  /*1e20*/  BSSY.RECONVERGENT B0, `(.L_x_36) ;  /* 0x0000003000007945 */ /* 0x000fe80003800200 */
[----:B------:R-:W-:Y:S05]  /*1e30*/  @P2 BRA `(.L_x_37) ;  /* 0x0000000000042947 */ /* 0x000fea0003800000 */
[----:B------:R-:W-:Y:S05]  /*1e40*/  BPT.TRAP 0x1 ;  /* 0x000000040000795c */ /* 0x000fea0000300000 */
.L_x_37:
[----:B------:R-:W-:Y:S05]  /*1e50*/  BSYNC.RECONVERGENT B0 ;  /* 0x0000000000007941 */ /* 0x000fea0003800200 */
.L_x_36:
[----:B------:R-:W-:Y:S02]  /*1e60*/  UIADD3 UR5, UPT, UPT, UR4, 0x1, URZ ;  /* 0x0000000104057890 */ /* 0x000fe4000fffe0ff */
[----:B------:R-:W-:Y:S02]  /*1e70*/  UIADD3 UR14, UP1, UPT, UR26, 0x80, URZ ;  /* 0x000000801a0e7890 */ /* 0x000fe4000ff3e0ff */
[----:B------:R-:W-:Y:S02]  /*1e80*/  UISETP.NE.AND UP0, UPT, UR5, 0x3, UPT ;  /* 0x000000030500788c */ /* 0x000fe4000bf05270 */
[----:B------:R-:W-:Y:S02]  /*1e90*/  USHF.L.U32 UR18, UR13, 0x5, URZ ;  /* 0x000000050d127899 */ /* 0x000fe400080006ff */
[----:B------:R-:W-:Y:S02]  /*1ea0*/  USEL UR8, URZ, 0x1, UP0 ;  /* 0x00000001ff087887 */ /* 0x000fe40008000000 */
[----:B------:R-:W-:-:S02]  /*1eb0*/  USEL UR5, UR5, URZ, UP0 ;  /* 0x000000ff05057287 */ /* 0x000fc40008000000 */
[----:B------:R-:W-:Y:S02]  /*1ec0*/  UIADD3 UR22, UP0, UPT, UR26, 0x180, URZ ;  /* 0x000001801a167890 */ /* 0x000fe4000ff1e0ff */
[----:B------:R-:W-:Y:S01]  /*1ed0*/  LOP3.LUT R12, R12, UR8, RZ, 0x3c, !PT ;  /* 0x000000080c0c7c12 */ /* 0x000fe2000f8e3cff */
[----:B------:R-:W-:Y:S02]  /*1ee0*/  ULEA UR6, UR5, UR7, 0x3 ;  /* 0x0000000705067291 */ /* 0x000fe4000f8e18ff */
[----:B------:R-:W-:Y:S01]  /*1ef0*/  ULEA UR8, UR4, UR7, 0xf ;  /* 0x0000000704087291 */ /* 0x000fe2000f8e78ff */
[----:B-1----:R-:W-:Y:S01]  /*1f00*/  SHF.L.U32 R0, R12, 0x1f, RZ ;  /* 0x0000001f0c007819 */ /* 0x002fe200000006ff */
[----:B------:R-:W-:Y:S02]  /*1f10*/  ULEA UR16, UR4, UR29, 0xe ;  /* 0x0000001d04107291 */ /* 0x000fe4000f8e70ff */
[----:B------:R-:W-:Y:S02]  /*1f20*/  UIADD3.X UR15, UPT, UPT, URZ, UR27, URZ, UP1, !UPT ;  /* 0x0000001bff0f7290 */ /* 0x000fe40008ffe4ff */
[----:B------:R-:W-:Y:S01]  /*1f30*/  UIADD3 UR8, UPT, UPT, UR8, 0x1c800, URZ ;  /* 0x0001c80008087890 */ /* 0x000fe2000fffe0ff */
[----:B------:R3:W4:Y:S01]  /*1f40*/  SYNCS.PHASECHK.TRANS64.TRYWAIT P0, [UR6+0x18], R0 ;  /* 0x00001800ff0075a7 */ /* 0x0007220008001106 */
[----:B------:R-:W-:Y:S01]  /*1f50*/  UIADD3.X UR23, UPT, UPT, URZ, UR27, URZ, UP0, !UPT ;  /* 0x0000001bff177290 */ /* 0x000fe200087fe4ff */
[----:B------:R-:W-:Y:S01]  /*1f60*/  UMOV UR6, 0xf0000 ;  /* 0x000f000000067882 */ /* 0x000fe20000000000 */
[----:B------:R-:W-:Y:S01]  /*1f70*/  UMOV UR30, 0x0 ;  /* 0x00000000001e7882 */ /* 0x000fe20000000000 */
[----:B------:R-:W-:Y:S01]  /*1f80*/  UMOV UR31, 0x10000000 ;  /* 0x10000000001f7882 */ /* 0x000fe20000000000 */
[----:B------:R-:W-:Y:S01]  /*1f90*/  UMOV UR19, UR35 ;  /* 0x0000002300137c82 */ /* 0x000fe20008000000 */
[----:B------:R-:W-:Y:S01]  /*1fa0*/  UMOV UR20, UR36 ;  /* 0x0000002400147c82 */ /* 0x000fe20008000000 */
[----:B------:R-:W-:Y:S01]  /*1fb0*/  UMOV UR12, UR36 ;  /* 0x00000024000c7c82 */ /* 0x000fe20008000000 */
[----:B------:R-:W-:Y:S01]  /*1fc0*/  UMOV UR9, UR17 ;  /* 0x0000001100097c82 */ /* 0x000fe20008000000 */
[----:B------:R-:W-:Y:S01]  /*1fd0*/  UMOV UR10, UR18 ;  /* 0x00000012000a7c82 */ /* 0x000fe20008000000 */
[----:B------:R3:W-:Y:S01]  /*1fe0*/  UTMALDG.3D.MULTICAST [UR16], [UR14], UR6, desc[UR30] ;  /* 0x00001e100e0073b4 */ /* 0x0007e20008011806 */
[----:B------:R-:W-:Y:S01]  /*1ff0*/  UIADD3 UR13, UPT, UPT, UR13, 0x1, URZ ;  /* 0x000000010d0d7890 */ /* 0x000fe2000fffe0ff */
[----:B------:R-:W-:-:S03]  /*2000*/  UMOV UR4, UR5 ;  /* 0x0000000500047c82 */ /* 0x000fc60008000000 */
[----:B------:R-:W-:Y:S01]  /*2010*/  UISETP.NE.AND UP0, UPT, UR13, UR25, UPT ;  /* 0x000000190d00728c */ /* 0x000fe2000bf05270 */
[----:B------:R3:W-:Y:S08]  /*2020*/  UTMALDG.3D [UR8], [UR22], desc[UR30] ;  /* 0x00001e08160075b4 */ /* 0x0007f00008011000 */
[----:B---3--:R-:W-:Y:S05]  /*2030*/  BRA.U UP0, `(.L_x_38) ;  /* 0xfffffffd004c7547 */ /* 0x008fea000b83ffff */
.L_x_32:
[C---:B------:R-:W-:Y:S01]  /*2040*/  LEA R3, R11.reuse, UR7, 0x3 ;  /* 0x000000070b037c11 */ /* 0x040fe2000f8e18ff */
[----:B------:R-:W-:Y:S01]  /*2050*/  NOP ;  /* 0x0000000000007918 */ /* 0x000fe20000000000 */
[----:B-1----:R-:W-:Y:S02]  /*2060*/  SHF.L.U32 R0, R10, 0x1f, RZ ;  /* 0x0000001f0a007819 */ /* 0x002fe400000006ff */
[----:B------:R-:W-:Y:S02]  /*2070*/  LEA R4, R11, UR7, 0x4 ;  /* 0x000000070b047c11 */ /* 0x000fe4000f8e20ff */
[----:B--2-4-:R-:W1:Y:S02]  /*2080*/  SYNCS.PHASECHK.TRANS64.TRYWAIT P0, [R3+URZ+0x80], R0 ;  /* 0x00008000030075a7 */ /* 0x014e6400080011ff */
[----:B-1----:R-:W-:Y:S05]  /*2090*/  @!P0 BRA `(.L_x_39) ;  /* 0x0000009800cc8947 */ /* 0x002fea0003800000 */
.L_x_174:
[----:B------:R-:W2:Y:S01]  /*20a0*/  LDS.128 R4, [R4+0xf0] ;  /* 0x0000f00004047984 */ /* 0x000ea20000000c00 */
[----:B------:R-:W-:Y:S01]  /*20b0*/  UISETP.GE.AND UP0, UPT, UR45, 0x1, UPT ;  /* 0x000000012d00788c */ /* 0x000fe2000bf06270 */
[----:B------:R-:W-:Y:S01]  /*20c0*/  @!PT LDS RZ, [RZ] ;  /* 0x00000000fffff984 */ /* 0x000fe20000000800 */
[----:B------:R-:W-:Y:S01]  /*20d0*/  @!PT LDS RZ, [RZ] ;  /* 0x00000000fffff984 */ /* 0x000fe20000000800 */
[----:B------:R-:W-:Y:S01]  /*20e0*/  @!PT LDS RZ, [RZ] ;  /* 0x00000000fffff984 */ /* 0x000fe20000000800 */
[----:B------:R-:W-:Y:S01]  /*20f0*/  @!PT LDS RZ, [RZ] ;  /* 0x00000000fffff984 */ /* 0x000fe20000000800 */
[----:B------:R3:W-:Y:S06]  /*2100*/  MEMBAR.ALL.CTA ;  /* 0x0000000000007992 */ /* 0x0007ec0000008000 */
[----:B---3--:R-:W3:Y:S01]  /*2110*/  FENCE.VIEW.ASYNC.S ;  /* 0x00000000000073c6 */ /* 0x008ee20000000000 */
[----:B--2---:R-:W-:-:S13]  /*2120*/  LOP3.LUT P0, RZ, R6, 0x1, RZ, 0xc0, !PT ;  /* 0x0000000106ff7812 */ /* 0x004fda000780c0ff */
[----:B---3--:R-:W-:Y:S01]  /*2130*/  VOTEU.ANY UP1, P0 ;  /* 0x0000000000ff7886 */ /* 0x008fe20000020100 */
[----:B------:R-:W-:-:S13]  /*2140*/  PLOP3.LUT P0, PT, PT, PT, UP1, 0x80, 0x8 ;  /* 0x000000000008781c */ /* 0x000fda0003f0f018 */
[----:B-1----:R-:W-:Y:S02]  /*2150*/  @P0 LOP3.LUT R0, R5, 0xffff, RZ, 0xc0, !PT ;  /* 0x0000ffff05000812 */ /* 0x002fe400078ec0ff */
[----:B------:R-:W-:Y:S02]  /*2160*/  @P0 MOV R2, R4 ;  /* 0x0000000400020202 */ /* 0x000fe40000000f00 */
[----:B------:R-:W-:Y:S01]  /*2170*/  @P0 R2UR UR6, R0 ;  /* 0x00000000000602ca */ /* 0x000fe200000e0000 */
[----:B------:R-:W-:Y:S01]  /*2180*/  VIADD R0, R3, 0x90 ;  /* 0x0000009003007836 */ /* 0x000fe20000000000 */
[----:B------:R-:W-:Y:S02]  /*2190*/  @P0 SHF.R.U32.HI R4, RZ, 0x10, R5 ;  /* 0x00000010ff040819 */ /* 0x000fe40000011605 */
[----:B------:R-:W-:Y:S02]  /*21a0*/  @P0 R2UR UR8, R2 ;  /* 0x00000000020802ca */ /* 0x000fe400000e0000 */
[----:B------:R-:W-:-:S02]  /*21b0*/  PRMT R0, RZ, 0x654, R0 ;  /* 0x00000654ff007816 */ /* 0x000fc40000000000 */
[----:B------:R-:W-:Y:S02]  /*21c0*/  @P0 R2UR UR4, R4 ;  /* 0x00000000040402ca */ /* 0x000fe400000e0000 */
[----:B------:R1:W-:Y:S03]  /*21d0*/  SYNCS.ARRIVE.TRANS64.RED.A1T0 RZ, [R0+URZ], RZ ;  /* 0x000000ff00ff79a7 */ /* 0x0003e600081004ff */
[----:B------:R-:W-:-:S04]  /*21e0*/  @UP1 UMOV UR37, UR6 ;  /* 0x0000000600251c82 */ /* 0x000fc80008000000 */
[----:B------:R-:W-:-:S04]  /*21f0*/  @UP1 UMOV UR38, UR8 ;  /* 0x0000000800261c82 */ /* 0x000fc80008000000 */
[----:B------:R-:W-:Y:S01]  /*2200*/  @UP1 UMOV UR36, UR4 ;  /* 0x0000000400241c82 */ /* 0x000fe20008000000 */
[----:B------:R-:W-:Y:S05]  /*2210*/  BRA.U !UP0, `(.L_x_40) ;  /* 0x0000000108d47547 */ /* 0x000fea000b800000 */
[----:B------:R-:W2:Y:S01]  /*2220*/  LDCU.128 UR12, c[0x0][0xb10] ;  /* 0x00016200ff0c77ac */ /* 0x000ea20008000c00 */
[----:B------:R-:W3:Y:S01]  /*2230*/  LDCU UR25, c[0x0][0xb20] ;  /* 0x00016400ff1977ac */ /* 0x000ee20008000800 */
[----:B------:R-:W4:Y:S01]  /*2240*/  LDCU UR20, c[0x0][0xb0c] ;  /* 0x00016180ff1477ac */ /* 0x000f220008000800 */
[----:B------:R-:W1:Y:S01]  /*2250*/  LDCU.64 UR10, c[0x0][0xb28] ;  /* 0x00016500ff0a77ac */ /* 0x000e620008000a00 */
[----:B------:R-:W-:Y:S02]  /*2260*/  UISETP.NE.AND UP3, UPT, UR45, 0x1, UPT ;  /* 0x000000012d00788c */ /* 0x000fe4000bf65270 */
[----:B--2---:R-:W-:Y:S02]  /*2270*/  UIMAD.WIDE.U32 UR16, UR39, UR15, URZ ;  /* 0x0000000f271072a5 */ /* 0x004fe4000f8e00ff */
[----:B------:R-:W-:Y:S02]  /*2280*/  UIMAD.WIDE.U32 UR8, UR40, UR12, URZ ;  /* 0x0000000c280872a5 */ /* 0x000fe4000f8e00ff */
[----:B------:R-:W-:-:S02]  /*2290*/  UISETP.NE.AND UP0, UPT, UR14, 0x1, UPT ;  /* 0x000000010e00788c */ /* 0x000fc4000bf05270 */
[----:B------:R-:W-:Y:S01]  /*22a0*/  UIMAD.WIDE.U32 UR22, UR37, UR15, URZ ;  /* 0x0000000f251672a5 */ /* 0x000fe2000f8e00ff */
[----:B------:R-:W-:Y:S02]  /*22b0*/  UMOV UR16, UR17 ;  /* 0x0000001100107c82 */ /* 0x000fe40008000000 */
[----:B------:R-:W-:Y:S01]  /*22c0*/  UMOV UR8, UR9 ;  /* 0x0000000900087c82 */ /* 0x000fe20008000000 */
[----:B---3--:R-:W-:Y:S02]  /*22d0*/  USHF.R.U32.HI UR16, URZ, UR25, UR16 ;  /* 0x00000019ff107299 */ /* 0x008fe40008011610 */
[----:B----4-:R-:W-:Y:S02]  /*22e0*/  UISETP.NE.AND UP2, UPT, UR20, 0x1, UPT ;  /* 0x000000011400788c */ /* 0x010fe4000bf45270 */
[----:B------:R-:W-:Y:S02]  /*22f0*/  USHF.R.U32.HI UR8, URZ, UR13, UR8 ;  /* 0x0000000dff087299 */ /* 0x000fe40008011608 */
[----:B------:R-:W-:-:S02]  /*2300*/  USEL UR6, UR39, UR16, !UP0 ;  /* 0x0000001027067287 */ /* 0x000fc4000c000000 */
[----:B------:R-:W-:Y:S02]  /*2310*/  USEL UR8, UR40, UR8, !UP2 ;  /* 0x0000000828087287 */ /* 0x000fe4000d000000 */
[----:B-1----:R-:W-:Y:S01]  /*2320*/  UIMAD.WIDE.U32 UR16, UR6, UR10, URZ ;  /* 0x0000000a061072a5 */ /* 0x002fe2000f8e00ff */
[----:B------:R-:W-:Y:S01]  /*2330*/  UMOV UR4, UR23 ;  /* 0x0000001700047c82 */ /* 0x000fe20008000000 */
[----:B------:R-:W-:Y:S02]  /*2340*/  UIMAD.WIDE.U32 UR18, UR38, UR12, URZ ;  /* 0x0000000c261272a5 */ /* 0x000fe4000f8e00ff */
[----:B------:R-:W-:-:S03]  /*2350*/  UIMAD.WIDE.U32 UR22, UR8, UR10, URZ ;  /* 0x0000000a081672a5 */ /* 0x000fc6000f8e00ff */
[----:B------:R-:W-:Y:S01]  /*2360*/  UMOV UR16, UR17 ;  /* 0x0000001100107c82 */ /* 0x000fe20008000000 */
[----:B------:R-:W-:Y:S02]  /*2370*/  USHF.R.U32.HI UR4, URZ, UR25, UR4 ;  /* 0x00000019ff047299 */ /* 0x000fe40008011604 */
[----:B------:R-:W-:Y:S01]  /*2380*/  @UP3 USHF.R.U32.HI UR6, URZ, UR11, UR16 ;  /* 0x0000000bff063299 */ /* 0x000fe20008011610 */
[----:B------:R-:W-:Y:S01]  /*2390*/  UMOV UR18, UR19 ;  /* 0x0000001300127c82 */ /* 0x000fe20008000000 */
[----:B------:R-:W-:Y:S01]  /*23a0*/  UMOV UR22, UR23 ;  /* 0x0000001700167c82 */ /* 0x000fe20008000000 */
[----:B------:R-:W-:Y:S02]  /*23b0*/  USHF.R.U32.HI UR13, URZ, UR13, UR18 ;  /* 0x0000000dff0d7299 */ /* 0x000fe40008011612 */
[----:B------:R-:W-:Y:S02]  /*23c0*/  USEL UR4, UR37, UR4, !UP0 ;  /* 0x0000000425047287 */ /* 0x000fe4000c000000 */
[----:B------:R-:W-:-:S02]  /*23d0*/  @UP3 USHF.R.U32.HI UR8, URZ, UR11, UR22 ;  /* 0x0000000bff083299 */ /* 0x000fc40008011616 */
[----:B------:R-:W-:Y:S02]  /*23e0*/  UIMAD UR9, UR45, UR6, URZ ;  /* 0x000000062d0972a4 */ /* 0x000fe4000f8e02ff */
[----:B------:R-:W-:Y:S02]  /*23f0*/  USEL UR6, UR38, UR13, !UP2 ;  /* 0x0000000d26067287 */ /* 0x000fe4000d000000 */
[----:B------:R-:W-:Y:S02]  /*2400*/  UIMAD UR12, UR45, UR8, URZ ;  /* 0x000000082d0c72a4 */ /* 0x000fe4000f8e02ff */
[----:B------:R-:W-:Y:S02]  /*2410*/  UISETP.GE.AND UP0, UPT, UR4, UR9, UPT ;  /* 0x000000090400728c */ /* 0x000fe4000bf06270 */
[----:B------:R-:W-:Y:S02]  /*2420*/  UIMAD.WIDE.U32 UR16, UR4, UR10, URZ ;  /* 0x0000000a041072a5 */ /* 0x000fe4000f8e00ff */
[----:B------:R-:W-:-:S02]  /*2430*/  UISETP.GE.OR UP0, UPT, UR6, UR12, UP0 ;  /* 0x0000000c0600728c */ /* 0x000fc40008706670 */
        /* <DEDUP_REMOVED lines=19> */
.L_x_40:
[----:B------:R-:W2:Y:S02]  /*2570*/  LDCU UR4, c[0x0][0xb30] ;  /* 0x00016600ff0477ac */ /* 0x000ea40008000800 */
[----:B--2---:R-:W-:-:S09]  /*2580*/  UISETP.NE.AND UP0, UPT, UR4, 0x1, UPT ;  /* 0x000000010400788c */ /* 0x004fd2000bf05270 */
[----:B------:R-:W-:Y:S05]  /*2590*/  BRA.U UP0, `(.L_x_41) ;  /* 0x0000000100447547 */ /* 0x000fea000b800000 */
[----:B------:R-:W2:Y:S01]  /*25a0*/  LDCU.128 UR12, c[0x0][0xb10] ;  /* 0x00016200ff0c77ac */ /* 0x000ea20008000c00 */
[----:B------:R-:W3:Y:S01]  /*25b0*/  LDCU UR16, c[0x0][0xb0c] ;  /* 0x00016180ff1077ac */ /* 0x000ee20008000800 */
[----:B------:R-:W4:Y:S01]  /*25c0*/  LDCU UR17, c[0x0][0xb20] ;  /* 0x00016400ff1177ac */ /* 0x000f220008000800 */
[----:B--2---:R-:W-:Y:S02]  /*25d0*/  UIMAD.WIDE.U32 UR10, UR38, UR12, URZ ;  /* 0x0000000c260a72a5 */ /* 0x004fe4000f8e00ff */
[----:B------:R-:W-:Y:S02]  /*25e0*/  UIMAD.WIDE.U32 UR8, UR37, UR15, URZ ;  /* 0x0000000f250872a5 */ /* 0x000fe4000f8e00ff */
[----:B---3--:R-:W-:Y:S02]  /*25f0*/  UISETP.NE.AND UP2, UPT, UR16, 0x1, UPT ;  /* 0x000000011000788c */ /* 0x008fe4000bf45270 */
[----:B------:R-:W-:Y:S01]  /*2600*/  UISETP.NE.AND UP0, UPT, UR14, 0x1, UPT ;  /* 0x000000010e00788c */ /* 0x000fe2000bf05270 */
[----:B------:R-:W-:-:S02]  /*2610*/  UMOV UR6, UR11 ;  /* 0x0000000b00067c82 */ /* 0x000fc40008000000 */
[----:B------:R-:W-:Y:S01]  /*2620*/  UMOV UR4, UR9 ;  /* 0x0000000900047c82 */ /* 0x000fe20008000000 */
[----:B------:R-:W-:Y:S02]  /*2630*/  USHF.R.U32.HI UR6, URZ, UR13, UR6 ;  /* 0x0000000dff067299 */ /* 0x000fe40008011606 */
[----:B----4-:R-:W-:Y:S02]  /*2640*/  USHF.R.U32.HI UR4, URZ, UR17, UR4 ;  /* 0x00000011ff047299 */ /* 0x010fe40008011604 */
[----:B------:R-:W-:Y:S02]  /*2650*/  USEL UR6, UR38, UR6, !UP2 ;  /* 0x0000000626067287 */ /* 0x000fe4000d000000 */
[----:B------:R-:W-:-:S04]  /*2660*/  USEL UR4, UR37, UR4, !UP0 ;  /* 0x0000000425047287 */ /* 0x000fc8000c000000 */
[----:B------:R-:W-:Y:S02]  /*2670*/  UIADD3 UR8, UPT, UPT, UR6, -UR4, URZ ;  /* 0x8000000406087290 */ /* 0x000fe4000fffe0ff */
[----:B------:R-:W-:Y:S02]  /*2680*/  UIADD3 UR4, UPT, UPT, -UR6, UR4, URZ ;  /* 0x0000000406047290 */ /* 0x000fe4000fffe1ff */
[----:B------:R-:W-:Y:S02]  /*2690*/  UIMAD UR37, UR8, UR14, UR37 ;  /* 0x0000000e082572a4 */ /* 0x000fe4000f8e0225 */
[----:B------:R-:W-:-:S12]  /*26a0*/  UIMAD UR38, UR4, UR16, UR38 ;  /* 0x00000010042672a4 */ /* 0x000fd8000f8e0226 */
.L_x_41:
[----:B------:R-:W-:Y:S01]  /*26b0*/  VIADD R11, R11, 0x1 ;  /* 0x000000010b0b7836 */ /* 0x000fe20000000000 */
[----:B------:R-:W-:Y:S02]  /*26c0*/  R2UR UR6, R86 ;  /* 0x00000000560672ca */ /* 0x000fe400000e0000 */
[----:B------:R-:W-:Y:S02]  /*26d0*/  R2UR UR4, R85 ;  /* 0x00000000550472ca */ /* 0x000fe400000e0000 */
[C---:B------:R-:W-:Y:S02]  /*26e0*/  ISETP.NE.AND P0, PT, R11.reuse, 0x2, PT ;  /* 0x000000020b00780c */ /* 0x040fe40003f05270 */
[----:B------:R-:W-:Y:S02]  /*26f0*/  PLOP3.LUT P1, PT, PT, PT, PT, 0x80, 0x8 ;  /* 0x000000000008781c */ /* 0x000fe40003f2f070 */
[----:B-1----:R-:W-:Y:S02]  /*2700*/  SEL R0, RZ, 0x1, P0 ;  /* 0x00000001ff007807 */ /* 0x002fe40000000000 */
[----:B------:R-:W-:-:S02]  /*2710*/  SEL R11, R11, RZ, P0 ;  /* 0x000000ff0b0b7207 */ /* 0x000fc40000000000 */
[----:B------:R-:W-:Y:S01]  /*2720*/  LOP3.LUT R10, R10, R0, RZ, 0x3c, !PT ;  /* 0x000000000a0a7212 */ /* 0x000fe200078e3cff */
[----:B------:R-:W-:Y:S02]  /*2730*/  UIADD3 UR16, UPT, UPT, UR38, UR6, URZ ;  /* 0x0000000626107290 */ /* 0x000fe4000fffe0ff */
[----:B------:R-:W-:Y:S01]  /*2740*/  UIADD3 UR20, UPT, UPT, UR37, UR4, URZ ;  /* 0x0000000425147290 */ /* 0x000fe2000fffe0ff */
[----:B------:R-:W-:Y:S11]  /*2750*/  BRA.U UP1, `(.L_x_42) ;  /* 0xfffffff101507547 */ /* 0x000ff6000b83ffff */
[----:B------:R-:W-:Y:S01]  /*2760*/  UIADD3 UR7, UPT, UPT, UR7, 0x18, URZ ;  /* 0x0000001807077890 */ /* 0x000fe2000fffe0ff */
[----:B------:R-:W-:-:S03]  /*2770*/  SHF.L.U32 R2, R12, 0x1f, RZ ;  /* 0x0000001f0c027819 */ /* 0x000fc600000006ff */
[----:B------:R-:W-:-:S09]  /*2780*/  ULEA UR4, UR5, UR7, 0x3 ;  /* 0x0000000705047291 */ /* 0x000fd2000f8e18ff */
[----:B------:R-:W1:Y:S02]  /*2790*/  SYNCS.PHASECHK.TRANS64.TRYWAIT P0, [UR4], R2 ;  /* 0x00000002ff0075a7 */ /* 0x000e640008001104 */
[----:B-1----:R-:W-:Y:S05]  /*27a0*/  @!P0 BRA `(.L_x_43) ;  /* 0x00000094001c8947 */ /* 0x002fea0003800000 */
.L_x_176:
[----:B------:R-:W-:-:S04]  /*27b0*/  UIADD3 UR4, UPT, UPT, UR5, 0x1, URZ ;  /* 0x0000000105047890 */ /* 0x000fc8000fffe0ff */
[----:B------:R-:W-:-:S04]  /*27c0*/  UISETP.NE.AND UP0, UPT, UR4, 0x3, UPT ;  /* 0x000000030400788c */ /* 0x000fc8000bf05270 */
[----:B------:R-:W-:Y:S02]  /*27d0*/  USEL UR6, URZ, 0x1, UP0 ;  /* 0x00000001ff067887 */ /* 0x000fe40008000000 */
[----:B------:R-:W-:-:S04]  /*27e0*/  USEL UR4, UR4, URZ, UP0 ;  /* 0x000000ff04047287 */ /* 0x000fc80008000000 */
[----:B------:R-:W-:Y:S01]  /*27f0*/  ULEA UR5, UR4, UR7, 0x3 ;  /* 0x0000000704057291 */ /* 0x000fe2000f8e18ff */
[----:B------:R-:W-:-:S04]  /*2800*/  LOP3.LUT R12, R12, UR6, RZ, 0x3c, !PT ;  /* 0x000000060c0c7c12 */ /* 0x000fc8000f8e3cff */
[----:B-1----:R-:W-:-:S04]  /*2810*/  SHF.L.U32 R2, R12, 0x1f, RZ ;  /* 0x0000001f0c027819 */ /* 0x002fc800000006ff */
[----:B------:R-:W1:Y:S02]  /*2820*/  SYNCS.PHASECHK.TRANS64.TRYWAIT P0, [UR5], R2 ;  /* 0x00000002ff0075a7 */ /* 0x000e640008001105 */
[----:B-1----:R-:W-:Y:S05]  /*2830*/  @!P0 BRA `(.L_x_44) ;  /* 0x0000009400108947 */ /* 0x002fea0003800000 */
.L_x_178:
[----:B------:R-:W-:-:S04]  /*2840*/  UIADD3 UR4, UPT, UPT, UR4, 0x1, URZ ;  /* 0x0000000104047890 */ /* 0x000fc8000fffe0ff */
[----:B------:R-:W-:-:S04]  /*2850*/  UISETP.NE.AND UP0, UPT, UR4, 0x3, UPT ;  /* 0x000000030400788c */ /* 0x000fc8000bf05270 */
[----:B------:R-:W-:Y:S02]  /*2860*/  USEL UR5, URZ, 0x1, UP0 ;  /* 0x00000001ff057887 */ /* 0x000fe40008000000 */
[----:B------:R-:W-:-:S04]  /*2870*/  USEL UR4, UR4, URZ, UP0 ;  /* 0x000000ff04047287 */ /* 0x000fc80008000000 */
[----:B------:R-:W-:Y:S01]  /*2880*/  ULEA UR4, UR4, UR7, 0x3 ;  /* 0x0000000704047291 */ /* 0x000fe2000f8e18ff */
[----:B-1----:R-:W-:-:S04]  /*2890*/  LOP3.LUT R2, R12, UR5, RZ, 0x3c, !PT ;  /* 0x000000050c027c12 */ /* 0x002fc8000f8e3cff */
[----:B------:R-:W-:Y:S01]  /*28a0*/  SHF.L.U32 R2, R2, 0x1f, RZ ;  /* 0x0000001f02027819 */ /* 0x000fe200000006ff */
[----:B------:R-:W-:-:S07]  /*28b0*/  IMAD.U32 R0, RZ, RZ, UR4 ;  /* 0x00000004ff007e24 */ /* 0x000fce000f8e00ff */
.L_x_45:
[----:B-1----:R1:W2:Y:S02]  /*28c0*/  SYNCS.PHASECHK.TRANS64.TRYWAIT P0, [R0+URZ], R2 ;  /* 0x00000002000075a7 */ /* 0x0022a400080011ff */
[----:B--2---:R-:W-:Y:S05]  /*28d0*/  @!P0 NANOSLEEP.SYNCS 0x989680 ;  /* 0x009896800000895d */ /* 0x004fea0003900000 */
[----:B------:R-:W2:Y:S02]  /*28e0*/  @!P0 SYNCS.PHASECHK.TRANS64 P0, [R0+URZ], R2 ;  /* 0x00000002000085a7 */ /* 0x000ea400080010ff */
[----:B--2---:R-:W-:Y:S05]  /*28f0*/  @P0 EXIT ;  /* 0x000000000000094d */ /* 0x004fea0003800000 */
[----:B------:R-:W-:Y:S05]  /*2900*/  BRA `(.L_x_45) ;  /* 0xfffffffc00ec7947 */ /* 0x000fea000383ffff */
.L_x_22:
[----:B------:R-:W1:Y:S02]  /*2910*/  S2UR UR4, SR_CgaCtaId ;  /* 0x00000000000479c3 */ /* 0x000e640000008800 */
[----:B-1----:R-:W-:-:S04]  /*2920*/  UISETP.NE.AND UP0, UPT, UR4, URZ, UPT ;  /* 0x000000ff0400728c */ /* 0x002fc8000bf05270 */
[----:B------:R-:W-:-:S09]  /*2930*/  UISETP.NE.OR UP0, UPT, UR17, 0x1, UP0 ;  /* 0x000000011100788c */ /* 0x000fd20008705670 */
[----:B------:R-:W-:Y:S05]  /*2940*/  BRA.U UP0, `(.L_x_46) ;  /* 0x00000005004c7547 */ /* 0x000fea000b800000 */
[----:B------:R-:W1:Y:S01]  /*2950*/  S2UR UR5, SR_CgaCtaId ;  /* 0x00000000000579c3 */ /* 0x000e620000008800 */
[----:B------:R-:W-:Y:S01]  /*2960*/  UMOV UR4, 0x400 ;  /* 0x0000040000047882 */ /* 0x000fe20000000000 */
[----:B------:R-:W-:Y:S01]  /*2970*/  ISETP.GE.U32.AND P2, PT, R0, 0x4, PT ;  /* 0x000000040000780c */ /* 0x000fe20003f46070 */
[----:B------:R-:W-:Y:S01]  /*2980*/  IMAD.MOV.U32 R12, RZ, RZ, 0x1 ;  /* 0x00000001ff0c7424 */ /* 0x000fe200078e00ff */
[----:B------:R-:W-:Y:S02]  /*2990*/  CS2R R10, SRZ ;  /* 0x00000000000a7805 */ /* 0x000fe4000001ff00 */
[----:B------:R-:W-:Y:S01]  /*29a0*/  CS2R R8, SRZ ;  /* 0x0000000000087805 */ /* 0x000fe2000001ff00 */
[----:B-1----:R-:W-:-:S03]  /*29b0*/  ULEA UR6, UR5, UR4, 0x18 ;  /* 0x0000000405067291 */ /* 0x002fc6000f8ec0ff */
[----:B------:R-:W-:-:S09]  /*29c0*/  UMOV UR5, URZ ;  /* 0x000000ff00057c82 */ /* 0x000fd20008000000 */
.L_x_50:
[----:B------:R-:W-:Y:S02]  /*29d0*/  LEA R2, R8, UR6, 0x3 ;  /* 0x0000000608027c11 */ /* 0x000fe4000f8e18ff */
[----:B------:R-:W-:-:S03]  /*29e0*/  SHF.L.U32 R4, R9, 0x1f, RZ ;  /* 0x0000001f09047819 */ /* 0x000fc600000006ff */
[----:B------:R-:W-:Y:S01]  /*29f0*/  VIADD R5, R2, 0xd0 ;  /* 0x000000d002057836 */ /* 0x000fe20000000000 */
[----:B------:R-:W1:Y:S02]  /*2a00*/  SYNCS.PHASECHK.TRANS64.TRYWAIT P0, [R2+URZ+0xc0], R4 ;  /* 0x0000c004020075a7 */ /* 0x000e6400080011ff */
[----:B-1----:R-:W-:Y:S05]  /*2a10*/  @!P0 BRA `(.L_x_47) ;  /* 0x0000009000b08947 */ /* 0x002fea0003800000 */
.L_x_179:
[----:B------:R-:W-:Y:S01]  /*2a20*/  ULEA UR4, UR5, UR6, 0x3 ;  /* 0x0000000605047291 */ /* 0x000fe2000f8e18ff */
[----:B-1----:R-:W-:Y:S01]  /*2a30*/  PRMT R2, RZ, 0x654, R5 ;  /* 0x00000654ff027816 */ /* 0x002fe20000000005 */
[----:B------:R-:W-:Y:S01]  /*2a40*/  @!P2 IMAD.MOV.U32 R4, RZ, RZ, 0x10 ;  /* 0x00000010ff04a424 */ /* 0x000fe200078e00ff */
[----:B------:R-:W-:Y:S01]  /*2a50*/  SHF.L.U32 R5, R12, 0x1f, RZ ;  /* 0x0000001f0c057819 */ /* 0x000fe200000006ff */
[----:B------:R-:W-:Y:S01]  /*2a60*/  UIADD3 UR7, UPT, UPT, UR4, 0x80, URZ ;  /* 0x0000008004077890 */ /* 0x000fe2000fffe0ff */
[----:B------:R1:W-:Y:S05]  /*2a70*/  SYNCS.ARRIVE.TRANS64.RED.A1T0 RZ, [R2+URZ], RZ ;  /* 0x000000ff02ff79a7 */ /* 0x0003ea00081004ff */
[----:B------:R-:W-:Y:S01]  /*2a80*/  IMAD.U32 R6, RZ, RZ, UR7 ;  /* 0x00000007ff067e24 */ /* 0x000fe2000f8e00ff */
[----:B------:R-:W2:Y:S04]  /*2a90*/  SYNCS.PHASECHK.TRANS64.TRYWAIT P0, [UR4+0x90], R5 ;  /* 0x00009005ff0075a7 */ /* 0x000ea80008001104 */
[----:B------:R-:W-:Y:S01]  /*2aa0*/  PRMT R6, R0, 0x654, R6 ;  /* 0x0000065400067816 */ /* 0x000fe20000000006 */
[----:B-12---:R-:W-:Y:S06]  /*2ab0*/  @!P0 BRA `(.L_x_48) ;  /* 0x00000090009c8947 */ /* 0x006fec0003800000 */
.L_x_181:
[----:B------:R-:W-:Y:S01]  /*2ac0*/  ULEA UR8, UR5, UR6, 0x4 ;  /* 0x0000000605087291 */ /* 0x000fe2000f8e20ff */
[----:B------:R-:W-:Y:S01]  /*2ad0*/  SEL R3, R6, R3, !P2 ;  /* 0x0000000306037207 */ /* 0x000fe20005000000 */
[----:B------:R-:W-:Y:S01]  /*2ae0*/  UIADD3 UR9, UPT, UPT, UR4, 0x80, URZ ;  /* 0x0000008004097890 */ /* 0x000fe2000fffe0ff */
[----:B-1----:R-:W-:Y:S01]  /*2af0*/  LEA R2, R11, UR6, 0x3 ;  /* 0x000000060b027c11 */ /* 0x002fe2000f8e18ff */
[----:B------:R-:W-:Y:S01]  /*2b00*/  UIADD3 UR8, UPT, UPT, UR8, 0xf0, URZ ;  /* 0x000000f008087890 */ /* 0x000fe2000fffe0ff */
[----:B------:R1:W-:Y:S01]  /*2b10*/  @!P2 SYNCS.ARRIVE.TRANS64.RED RZ, [R3+URZ], R4 ;  /* 0x0000000403ffa9a7 */ /* 0x0003e200080004ff */
[----:B------:R-:W-:Y:S01]  /*2b20*/  UIADD3 UR4, UPT, UPT, UR5, 0x1, URZ ;  /* 0x0000000105047890 */ /* 0x000fe2000fffe0ff */
[----:B------:R-:W-:-:S03]  /*2b30*/  VIADD R8, R8, 0x1 ;  /* 0x0000000108087836 */ /* 0x000fc60000000000 */
[----:B------:R-:W-:Y:S02]  /*2b40*/  UISETP.NE.AND UP0, UPT, UR4, 0x2, UPT ;  /* 0x000000020400788c */ /* 0x000fe4000bf05270 */
[----:B------:R-:W-:Y:S01]  /*2b50*/  ISETP.NE.AND P0, PT, R8, 0x2, PT ;  /* 0x000000020800780c */ /* 0x000fe20003f05270 */
[----:B------:R-:W-:Y:S06]  /*2b60*/  UGETNEXTWORKID.BROADCAST [UR8], [UR9] ;  /* 0x00000000080073ca */ /* 0x000fec0008000100 */
[----:B------:R-:W-:Y:S02]  /*2b70*/  USEL UR7, URZ, 0x1, UP0 ;  /* 0x00000001ff077887 */ /* 0x000fe40008000000 */
[----:B------:R-:W-:-:S04]  /*2b80*/  USEL UR5, UR4, URZ, UP0 ;  /* 0x000000ff04057287 */ /* 0x000fc80008000000 */
[----:B------:R-:W-:Y:S02]  /*2b90*/  LOP3.LUT R12, R12, UR7, RZ, 0x3c, !PT ;  /* 0x000000070c0c7c12 */ /* 0x000fe4000f8e3cff */
[----:B-1----:R-:W-:-:S04]  /*2ba0*/  SHF.L.U32 R4, R10, 0x1f, RZ ;  /* 0x0000001f0a047819 */ /* 0x002fc800000006ff */
[----:B------:R-:W1:Y:S02]  /*2bb0*/  SYNCS.PHASECHK.TRANS64.TRYWAIT P1, [R2+URZ+0x80], R4 ;  /* 0x00008004020075a7 */ /* 0x000e6400080211ff */
[----:B-1----:R-:W-:Y:S05]  /*2bc0*/  @!P1 BRA `(.L_x_49) ;  /* 0x0000009000709947 */ /* 0x002fea0003800000 */
.L_x_182:
[C---:B-1----:R-:W-:Y:S01]  /*2bd0*/  LEA R4, R11.reuse, UR6, 0x4 ;  /* 0x000000060b047c11 */ /* 0x042fe2000f8e20ff */
[----:B------:R-:W-:Y:S01]  /*2be0*/  VIADD R2, R2, 0x90 ;  /* 0x0000009002027836 */ /* 0x000fe20000000000 */
[----:B------:R-:W-:Y:S01]  /*2bf0*/  SEL R8, R8, RZ, P0 ;  /* 0x000000ff08087207 */ /* 0x000fe20000000000 */
[----:B------:R-:W-:-:S03]  /*2c00*/  VIADD R11, R11, 0x1 ;  /* 0x000000010b0b7836 */ /* 0x000fc60000000000 */
[----:B------:R-:W1:Y:S01]  /*2c10*/  LDS.128 R4, [R4+0xf0] ;  /* 0x0000f00004047984 */ /* 0x000e620000000c00 */
[----:B------:R-:W-:Y:S02]  /*2c20*/  PRMT R2, RZ, 0x654, R2 ;  /* 0x00000654ff027816 */ /* 0x000fe40000000002 */
[C---:B------:R-:W-:Y:S01]  /*2c30*/  ISETP.NE.AND P1, PT, R11.reuse, 0x2, PT ;  /* 0x000000020b00780c */ /* 0x040fe20003f25270 */
[----:B------:R-:W-:Y:S01]  /*2c40*/  @!PT LDS RZ, [RZ] ;  /* 0x00000000fffff984 */ /* 0x000fe20000000800 */
[----:B------:R-:W-:Y:S01]  /*2c50*/  @!PT LDS RZ, [RZ] ;  /* 0x00000000fffff984 */ /* 0x000fe20000000800 */
[----:B------:R-:W-:Y:S01]  /*2c60*/  @!PT LDS RZ, [RZ] ;  /* 0x00000000fffff984 */ /* 0x000fe20000000800 */
[----:B------:R-:W-:Y:S01]  /*2c70*/  @!PT LDS RZ, [RZ] ;  /* 0x00000000fffff984 */ /* 0x000fe20000000800 */
[----:B------:R2:W-:Y:S06]  /*2c80*/  MEMBAR.ALL.CTA ;  /* 0x0000000000007992 */ /* 0x0005ec0000008000 */
[----:B--2---:R-:W2:Y:S01]  /*2c90*/  FENCE.VIEW.ASYNC.S ;  /* 0x00000000000073c6 */ /* 0x004ea20000000000 */
[----:B------:R-:W-:Y:S01]  /*2ca0*/  SEL R11, R11, RZ, P1 ;  /* 0x000000ff0b0b7207 */ /* 0x000fe20000800000 */
[----:B--2---:R2:W-:Y:S01]  /*2cb0*/  SYNCS.ARRIVE.TRANS64.RED.A1T0 RZ, [R2+URZ], RZ ;  /* 0x000000ff02ff79a7 */ /* 0x0045e200081004ff */
[----:B-1----:R-:W-:-:S02]  /*2cc0*/  LOP3.LUT P3, RZ, R6, 0x1, RZ, 0xc0, !PT ;  /* 0x0000000106ff7812 */ /* 0x002fc4000786c0ff */
[----:B------:R-:W-:-:S04]  /*2cd0*/  SEL R4, RZ, 0x1, P1 ;  /* 0x00000001ff047807 */ /* 0x000fc80000800000 */
[----:B------:R-:W-:Y:S02]  /*2ce0*/  LOP3.LUT R10, R10, R4, RZ, 0x3c, !PT ;  /* 0x000000040a0a7212 */ /* 0x000fe400078e3cff */
[----:B--2---:R-:W-:-:S04]  /*2cf0*/  SEL R2, RZ, 0x1, P0 ;  /* 0x00000001ff027807 */ /* 0x004fc80000000000 */
[----:B------:R-:W-:Y:S01]  /*2d00*/  LOP3.LUT R9, R9, R2, RZ, 0x3c, !PT ;  /* 0x0000000209097212 */ /* 0x000fe200078e3cff */
[----:B------:R-:W-:Y:S06]  /*2d10*/  @P3 BRA `(.L_x_50) ;  /* 0xfffffffc002c3947 */ /* 0x000fec000383ffff */
[----:B------:R-:W-:Y:S01]  /*2d20*/  ULEA UR4, UR5, UR6, 0x3 ;  /* 0x0000000605047291 */ /* 0x000fe2000f8e18ff */
[----:B------:R-:W-:-:S08]  /*2d30*/  SHF.L.U32 R2, R12, 0x1f, RZ ;  /* 0x0000001f0c027819 */ /* 0x000fd000000006ff */
[----:B------:R-:W1:Y:S02]  /*2d40*/  SYNCS.PHASECHK.TRANS64 P0, [UR4+0x90], R2 ;  /* 0x00009002ff0075a7 */ /* 0x000e640008001004 */
[----:B-1----:R-:W-:Y:S05]  /*2d50*/  @P0 BRA `(.L_x_51) ;  /* 0x0000000000080947 */ /* 0x002fea0003800000 */
[----:B------:R-:W1:Y:S02]  /*2d60*/  SYNCS.PHASECHK.TRANS64.TRYWAIT P0, [UR4+0x90], R2 ;  /* 0x00009002ff0075a7 */ /* 0x000e640008001104 */
[----:B-1----:R-:W-:Y:S05]  /*2d70*/  @!P0 BRA `(.L_x_52) ;  /* 0x0000009000188947 */ /* 0x002fea0003800000 */
.L_x_51:
[----:B------:R-:W-:-:S04]  /*2d80*/  UIADD3 UR7, UPT, UPT, UR5, 0x1, URZ ;  /* 0x0000000105077890 */ /* 0x000fc8000fffe0ff */
[----:B------:R-:W-:-:S04]  /*2d90*/  UISETP.NE.AND UP0, UPT, UR7, 0x2, UPT ;  /* 0x000000020700788c */ /* 0x000fc8000bf05270 */
[----:B------:R-:W-:Y:S02]  /*2da0*/  USEL UR8, URZ, 0x1, UP0 ;  /* 0x00000001ff087887 */ /* 0x000fe40008000000 */
[----:B------:R-:W-:-:S04]  /*2db0*/  USEL UR7, UR7, URZ, UP0 ;  /* 0x000000ff07077287 */ /* 0x000fc80008000000 */
[----:B------:R-:W-:Y:S01]  /*2dc0*/  ULEA UR7, UR7, UR6, 0x3 ;  /* 0x0000000607077291 */ /* 0x000fe2000f8e18ff */
[----:B-1----:R-:W-:-:S04]  /*2dd0*/  LOP3.LUT R2, R12, UR8, RZ, 0x3c, !PT ;  /* 0x000000080c027c12 */ /* 0x002fc8000f8e3cff */
[----:B------:R-:W-:-:S04]  /*2de0*/  SHF.L.U32 R0, R2, 0x1f, RZ ;  /* 0x0000001f02007819 */ /* 0x000fc800000006ff */
[----:B------:R-:W1:Y:S02]  /*2df0*/  SYNCS.PHASECHK.TRANS64 P0, [UR7+0x90], R0 ;  /* 0x00009000ff0075a7 */ /* 0x000e640008001007 */
[----:B-1----:R-:W-:Y:S05]  /*2e00*/  @P0 EXIT ;  /* 0x000000000000094d */ /* 0x002fea0003800000 */
[----:B------:R-:W-:Y:S02]  /*2e10*/  SHF.L.U32 R2, R2, 0x1f, RZ ;  /* 0x0000001f02027819 */ /* 0x000fe400000006ff */
[----:B------:R-:W-:-:S07]  /*2e20*/  MOV R0, UR7 ;  /* 0x0000000700007c02 */ /* 0x000fce0008000f00 */
.L_x_53:
[----:B-1----:R1:W2:Y:S02]  /*2e30*/  SYNCS.PHASECHK.TRANS64.TRYWAIT P0, [R0+URZ+0x90], R2 ;  /* 0x00009002000075a7 */ /* 0x0022a400080011ff */
[----:B--2---:R-:W-:Y:S05]  /*2e40*/  @!P0 NANOSLEEP.SYNCS 0x989680 ;  /* 0x009896800000895d */ /* 0x004fea0003900000 */
[----:B------:R-:W2:Y:S02]  /*2e50*/  @!P0 SYNCS.PHASECHK.TRANS64 P0, [R0+URZ+0x90], R2 ;  /* 0x00009002000085a7 */ /* 0x000ea400080010ff */
[----:B--2---:R-:W-:Y:S05]  /*2e60*/  @P0 EXIT ;  /* 0x000000000000094d */ /* 0x004fea0003800000 */
[----:B------:R-:W-:Y:S05]  /*2e70*/  BRA `(.L_x_53) ;  /* 0xfffffffc00ec7947 */ /* 0x000fea000383ffff */
.L_x_46:
[----:B------:R-:W-:Y:S05]  /*2e80*/  BRA.U UP4, `(.L_x_54) ;  /* 0x0000000d04787547 */ /* 0x000fea000b800000 */
[----:B------:R-:W1:Y:S01]  /*2e90*/  S2UR UR7, SR_CgaCtaId ;  /* 0x00000000000779c3 */ /* 0x000e620000008800 */
[----:B------:R-:W-:Y:S01]  /*2ea0*/  UMOV UR4, 0x40 ;  /* 0x0000004000047882 */ /* 0x000fe20000000000 */
[----:B------:R-:W-:Y:S01]  /*2eb0*/  NOP ;  /* 0x0000000000007918 */ /* 0x000fe20000000000 */
[----:B------:R-:W-:Y:S01]  /*2ec0*/  UMOV UR6, 0x400 ;  /* 0x0000040000067882 */ /* 0x000fe20000000000 */
[----:B-1----:R-:W-:Y:S02]  /*2ed0*/  ULEA UR5, UR7, UR4, 0x18 ;  /* 0x0000000407057291 */ /* 0x002fe4000f8ec0ff */
[----:B------:R-:W-:-:S07]  /*2ee0*/  ULEA UR6, UR7, UR6, 0x18 ;  /* 0x0000000607067291 */ /* 0x000fce000f8ec0ff */
[----:B------:R-:W1:Y:S02]  /*2ef0*/  LDS.U8 R0, [UR5+0x1c] ;  /* 0x00001c05ff007984 */ /* 0x000e640008000000 */
[----:B-1----:R-:W-:-:S13]  /*2f00*/  ISETP.NE.AND P0, PT, R0, RZ, PT ;  /* 0x000000ff0000720c */ /* 0x002fda0003f05270 */
[----:B------:R-:W-:Y:S05]  /*2f10*/  @P0 BRA `(.L_x_55) ;  /* 0x0000000000580947 */ /* 0x000fea0003800000 */
[----:B------:R-:W-:-:S13]  /*2f20*/  ELECT P0, URZ, PT ;  /* 0x0000000000ff782f */ /* 0x000fda0003800000 */
[----:B------:R-:W-:Y:S05]  /*2f30*/  @!P0 BRA `(.L_x_56) ;  /* 0x0000000000608947 */ /* 0x000fea0003800000 */
[----:B------:R-:W-:Y:S01]  /*2f40*/  UMOV UR4, 0x10 ;  /* 0x0000001000047882 */ /* 0x000fe20000000000 */
[----:B------:R-:W-:Y:S01]  /*2f50*/  HFMA2 R0, -RZ, RZ, 0, 5.9604644775390625e-08 ;  /* 0x00000001ff007431 */ /* 0x000fe200000001ff */
[----:B------:R-:W-:-:S03]  /*2f60*/  MOV R3, 0xffff ;  /* 0x0000ffff00037802 */ /* 0x000fc60000000f00 */
[----:B------:R-:W-:Y:S04]  /*2f70*/  DEPBAR.LE SB1, 0x36 ;  /* 0x00009d800000791a */ /* 0x000fe80000000000 */
[----:B------:R-:W1:Y:S02]  /*2f80*/  UTCATOMSWS.FIND_AND_SET.ALIGN UP0, UR4, UR4 ;  /* 0x00000004000475e3 */ /* 0x000e640008000800 */
[----:B-1----:R-:W-:Y:S01]  /*2f90*/  MOV R4, UR4 ;  /* 0x0000000400047c02 */ /* 0x002fe20008000f00 */
[----:B------:R-:W-:Y:S06]  /*2fa0*/  BRA.U UP0, `(.L_x_57) ;  /* 0x0000000100187547 */ /* 0x000fec000b800000 */
.L_x_58:
[----:B------:R-:W-:Y:S05]  /*2fb0*/  NANOSLEEP 0x64 ;  /* 0x000000640000795d */ /* 0x000fea0003800000 */
[----:B------:R-:W-:-:S05]  /*2fc0*/  UMOV UR4, 0x10 ;  /* 0x0000001000047882 */ /* 0x000fca0000000000 */
[----:B------:R-:W-:Y:S04]  /*2fd0*/  DEPBAR.LE SB1, 0x36 ;  /* 0x00009d800000791a */ /* 0x000fe80000000000 */
[----:B------:R-:W1:Y:S02]  /*2fe0*/  UTCATOMSWS.FIND_AND_SET.ALIGN UP0, UR4, UR4 ;  /* 0x00000004000475e3 */ /* 0x000e640008000800 */
[----:B-1----:R-:W-:Y:S01]  /*2ff0*/  MOV R4, UR4 ;  /* 0x0000000400047c02 */ /* 0x002fe20008000f00 */
[----:B------:R-:W-:Y:S05]  /*3000*/  BRA.U !UP0, `(.L_x_58) ;  /* 0xfffffffd08e87547 */ /* 0x000fea000b83ffff */
.L_x_57:
[-C--:B------:R-:W-:Y:S02]  /*3010*/  SHF.L.U32 R3, R3, R4.reuse, RZ ;  /* 0x0000000403037219 */ /* 0x080fe400000006ff */
[----:B------:R-:W-:Y:S01]  /*3020*/  SHF.L.U32 R0, R0, R4, RZ ;  /* 0x0000000400007219 */ /* 0x000fe200000006ff */
[----:B------:R-:W-:Y:S02]  /*3030*/  IMAD.SHL.U32 R4, R4, 0x20, RZ ;  /* 0x0000002004047824 */ /* 0x000fe400078e00ff */
[----:B------:R1:W-:Y:S04]  /*3040*/  ATOMS.OR RZ, [UR5+0x14], R3 ;  /* 0x00001403ffff798c */ /* 0x0003e8000b000005 */
[----:B------:R1:W-:Y:S04]  /*3050*/  ATOMS.OR RZ, [UR5+0x18], R0 ;  /* 0x00001800ffff798c */ /* 0x0003e8000b000005 */
[----:B------:R1:W-:Y:S01]  /*3060*/  STS [UR6+0x110], R4 ;  /* 0x00011004ff007988 */ /* 0x0003e20008000806 */
[----:B------:R-:W-:Y:S05]  /*3070*/  BRA `(.L_x_56) ;  /* 0x0000000000107947 */ /* 0x000fea0003800000 */
.L_x_55:
[----:B------:R-:W-:Y:S02]  /*3080*/  MOV R0, 0xffffffff ;  /* 0xffffffff00007802 */ /* 0x000fe40000000f00 */
[----:B------:R-:W-:-:S03]  /*3090*/  MOV R4, 0x30c0 ;  /* 0x000030c000047802 */ /* 0x000fc60000000f00 */
[----:B------:R1:W-:Y:S04]  /*30a0*/  STS [UR6+0x110], R0 ;  /* 0x00011000ff007988 */ /* 0x0003e80008000806 */
[----:B-1---5:R-:W-:Y:S05]  /*30b0*/  CALL.REL.NOINC `($__internal_1_$__cuda_sm10x_tcgen05_guardrail_trap_phase_invalid_during_alloc) ;  /* 0x0000009400e07944 */ /* 0x022fea0003c00000 */
.L_x_56:
[----:B------:R-:W-:Y:S05]  /*30c0*/  WARPSYNC.ALL ;  /* 0x0000000000007948 */ /* 0x000fea0003800000 */
[----:B------:R-:W2:Y:S01]  /*30d0*/  S2UR UR4, SR_CgaCtaId ;  /* 0x00000000000479c3 */ /* 0x000ea20000008800 */
[----:B------:R-:W-:Y:S01]  /*30e0*/  UMOV UR26, 0x400 ;  /* 0x00000400001a7882 */ /* 0x000fe20000000000 */
[----:B------:R-:W-:-:S06]  /*30f0*/  NOP ;  /* 0x0000000000007918 */ /* 0x000fcc0000000000 */
[----:B------:R-:W-:Y:S06]  /*3100*/  BAR.ARV 0x6, 0xa0 ;  /* 0x0182800000007b1d */ /* 0x000fec0000002000 */
[----:B------:R-:W3:Y:S01]  /*3110*/  LDCU UR5, c[0x0][0x38c] ;  /* 0x00007180ff0577ac */ /* 0x000ee20008000800 */
[----:B------:R-:W-:Y:S01]  /*3120*/  LOP3.LUT R2, R2, 0xffff, RZ, 0xc0, !PT ;  /* 0x0000ffff02027812 */ /* 0x000fe200078ec0ff */
[----:B------:R-:W-:Y:S01]  /*3130*/  IMAD.MOV.U32 R11, RZ, RZ, 0x1 ;  /* 0x00000001ff0b7424 */ /* 0x000fe200078e00ff */
[----:B------:R-:W-:Y:S01]  /*3140*/  CS2R R8, SRZ ;  /* 0x0000000000087805 */ /* 0x000fe2000001ff00 */
[----:B------:R-:W4:Y:S01]  /*3150*/  LDCU UR7, c[0x0][0x38c] ;  /* 0x00007180ff0777ac */ /* 0x000f220008000800 */
[----:B------:R-:W-:Y:S01]  /*3160*/  R2UR UR27, R2 ;  /* 0x00000000021b72ca */ /* 0x000fe200000e0000 */
[----:B------:R-:W-:Y:S01]  /*3170*/  IMAD.MOV.U32 R10, RZ, RZ, RZ ;  /* 0x000000ffff0a7224 */ /* 0x000fe200078e00ff */
[----:B------:R-:W-:Y:S01]  /*3180*/  UMOV UR31, URZ ;  /* 0x000000ff001f7c82 */ /* 0x000fe20008000000 */
[----:B------:R-:W-:Y:S01]  /*3190*/  UMOV UR22, URZ ;  /* 0x000000ff00167c82 */ /* 0x000fe20008000000 */
[----:B--2---:R-:W-:Y:S01]  /*31a0*/  ULEA UR26, UR4, UR26, 0x18 ;  /* 0x0000001a041a7291 */ /* 0x004fe2000f8ec0ff */
[----:B------:R-:W-:Y:S01]  /*31b0*/  UMOV UR38, 0x0 ;  /* 0x0000000000267882 */ /* 0x000fe20000000000 */
[----:B------:R-:W-:-:S02]  /*31c0*/  UMOV UR39, 0x8400910 ;  /* 0x0840091000277882 */ /* 0x000fc40000000000 */
[----:B------:R-:W-:Y:S02]  /*31d0*/  UIADD3 UR4, UPT, UPT, UR26, 0x10800, URZ ;  /* 0x000108001a047890 */ /* 0x000fe4000fffe0ff */
[----:B------:R-:W-:Y:S02]  /*31e0*/  UIADD3 UR6, UPT, UPT, UR26, 0x1c800, URZ ;  /* 0x0001c8001a067890 */ /* 0x000fe4000fffe0ff */
[----:B---3--:R-:W-:Y:S01]  /*31f0*/  UIADD3 UR5, UPT, UPT, UR5, 0x1f, URZ ;  /* 0x0000001f05057890 */ /* 0x008fe2000fffe0ff */
[----:B-1----:R-:W1:Y:S01]  /*3200*/  LDS R0, [UR26+0x110] ;  /* 0x0001101aff007984 */ /* 0x002e620008000800 */
[----:B------:R-:W-:Y:S01]  /*3210*/  UMOV UR36, 0x0 ;  /* 0x0000000000247882 */ /* 0x000fe20000000000 */
[----:B------:R-:W-:Y:S01]  /*3220*/  UMOV UR37, 0x8400910 ;  /* 0x0840091000257882 */ /* 0x000fe20000000000 */
[----:B------:R-:W-:Y:S02]  /*3230*/  USHF.R.S32.HI UR40, URZ, 0x1f, UR5 ;  /* 0x0000001fff287899 */ /* 0x000fe40008011405 */
[----:B----4-:R-:W-:-:S02]  /*3240*/  UISETP.GE.AND UP4, UPT, UR7, 0x1, UPT ;  /* 0x000000010700788c */ /* 0x010fc4000bf86270 */
[----:B------:R-:W-:Y:S02]  /*3250*/  ULEA.HI UR40, UR40, UR5, URZ, 0x5 ;  /* 0x0000000528287291 */ /* 0x000fe4000f8f28ff */
[----:B------:R-:W-:Y:S02]  /*3260*/  USHF.R.U32.HI UR5, URZ, 0x4, UR4 ;  /* 0x00000004ff057899 */ /* 0x000fe40008011604 */
[----:B------:R-:W-:Y:S02]  /*3270*/  USHF.R.S32.HI UR40, URZ, 0x5, UR40 ;  /* 0x00000005ff287899 */ /* 0x000fe40008011428 */
[----:B------:R-:W-:Y:S02]  /*3280*/  USHF.R.U32.HI UR4, URZ, 0x4, UR6 ;  /* 0x00000004ff047899 */ /* 0x000fe40008011606 */
[----:B------:R-:W-:Y:S02]  /*3290*/  UISETP.LT.AND UP0, UPT, UR40, 0x1, UPT ;  /* 0x000000012800788c */ /* 0x000fe4000bf01270 */
[----:B------:R-:W-:-:S02]  /*32a0*/  ULOP3.LUT UR5, UR5, 0x3fff, URZ, 0xc0, !UPT ;  /* 0x00003fff05057892 */ /* 0x000fc4000f8ec0ff */
[----:B------:R-:W-:Y:S02]  /*32b0*/  ULOP3.LUT UR4, UR4, 0x3fff, URZ, 0xc0, !UPT ;  /* 0x00003fff04047892 */ /* 0x000fe4000f8ec0ff */
[----:B------:R-:W-:Y:S02]  /*32c0*/  USEL UR41, UR40, 0x1, !UP0 ;  /* 0x0000000128297887 */ /* 0x000fe4000c000000 */
[----:B------:R-:W-:Y:S02]  /*32d0*/  ULOP3.LUT UR28, UR5, 0x10000, URZ, 0xfc, !UPT ;  /* 0x00010000051c7892 */ /* 0x000fe4000f8efcff */
[----:B------:R-:W-:Y:S02]  /*32e0*/  ULOP3.LUT UR29, UR4, 0x10000, URZ, 0xfc, !UPT ;  /* 0x00010000041d7892 */ /* 0x000fe4000f8efcff */
[----:B------:R-:W-:Y:S01]  /*32f0*/  UIADD3 UR41, UPT, UPT, -UR41, URZ, URZ ;  /* 0x000000ff29297290 */ /* 0x000fe2000fffe1ff */
[----:B------:R-:W-:Y:S01]  /*3300*/  UMOV UR34, 0x0 ;  /* 0x0000000000227882 */ /* 0x000fe20000000000 */
[----:B------:R-:W-:Y:S01]  /*3310*/  UMOV UR35, 0x8400910 ;  /* 0x0840091000237882 */ /* 0x000fe20000000000 */
[----:B------:R-:W-:Y:S01]  /*3320*/  UMOV UR32, 0x0 ;  /* 0x0000000000207882 */ /* 0x000fe20000000000 */
[----:B------:R-:W-:Y:S01]  /*3330*/  UMOV UR33, 0x8400910 ;  /* 0x0840091000217882 */ /* 0x000fe20000000000 */
[----:B-1----:R-:W-:-:S15]  /*3340*/  R2UR UR42, R0 ;  /* 0x00000000002a72ca */ /* 0x002fde00000e0000 */
.L_x_65:
[----:B------:R-:W-:Y:S02]  /*3350*/  LEA R0, R10, UR26, 0x3 ;  /* 0x0000001a0a007c11 */ /* 0x000fe4000f8e18ff */
[----:B------:R-:W-:Y:S02]  /*3360*/  SHF.L.U32 R2, R9, 0x1f, RZ ;  /* 0x0000001f09027819 */ /* 0x000fe400000006ff */
[----:B------:R-:W-:Y:S01]  /*3370*/  PLOP3.LUT P0, PT, PT, PT, UP4, 0x80, 0x8 ;  /* 0x000000000008781c */ /* 0x000fe20003f0f048 */
[----:B------:R-:W-:Y:S01]  /*3380*/  VIADD R3, R0, 0x90 ;  /* 0x0000009000037836 */ /* 0x000fe20000000000 */
[----:B-1----:R-:W1:Y:S02]  /*3390*/  SYNCS.PHASECHK.TRANS64.TRYWAIT P1, [R0+URZ+0x80], R2 ;  /* 0x00008002000075a7 */ /* 0x002e6400080211ff */
[----:B-1-3--:R-:W-:Y:S09]  /*33a0*/  @!P1 BRA `(.L_x_59) ;  /* 0x0000008800a49947 */ /* 0x00aff20003800000 */
.L_x_184:
[----:B------:R-:W-:Y:S01]  /*33b0*/  LEA R4, R10, UR26, 0x4 ;  /* 0x0000001a0a047c11 */ /* 0x000fe2000f8e20ff */
[----:B------:R-:W-:Y:S01]  /*33c0*/  @UP4 ULEA UR4, UR22, UR26, 0x3 ;  /* 0x0000001a16044291 */ /* 0x000fe2000f8e18ff */
[----:B------:R-:W-:Y:S01]  /*33d0*/  PLOP3.LUT P2, PT, PT, PT, PT, 0x80, 0x8 ;  /* 0x000000000008781c */ /* 0x000fe20003f4f070 */
[----:B------:R-:W-:Y:S01]  /*33e0*/  ULEA UR30, UR31, UR26, 0x3 ;  /* 0x0000001a1f1e7291 */ /* 0x000fe2000f8e18ff */
[----:B------:R-:W-:Y:S01]  /*33f0*/  PRMT R3, RZ, 0x654, R3 ;  /* 0x00000654ff037816 */ /* 0x000fe20000000003 */
[----:B------:R-:W-:Y:S01]  /*3400*/  ULEA UR11, UR31, UR42, 0x8 ;  /* 0x0000002a1f0b7291 */ /* 0x000fe2000f8e40ff */
[----:B------:R-:W2:Y:S01]  /*3410*/  LDS.128 R4, [R4+0xf0] ;  /* 0x0000f00004047984 */ /* 0x000ea20000000c00 */
[----:B-1----:R-:W-:Y:S02]  /*3420*/  @P0 SHF.L.U32 R2, R8, 0x1f, RZ ;  /* 0x0000001f08020819 */ /* 0x002fe400000006ff */
[----:B------:R-:W-:Y:S01]  /*3430*/  SHF.L.U32 R0, R11, 0x1f, RZ ;  /* 0x0000001f0b007819 */ /* 0x000fe200000006ff */
[----:B------:R-:W-:Y:S01]  /*3440*/  @!PT LDS RZ, [RZ] ;  /* 0x00000000fffff984 */ /* 0x000fe20000000800 */
[----:B------:R-:W-:Y:S01]  /*3450*/  @!PT LDS RZ, [RZ] ;  /* 0x00000000fffff984 */ /* 0x000fe20000000800 */
[----:B------:R-:W-:Y:S01]  /*3460*/  @!PT LDS RZ, [RZ] ;  /* 0x00000000fffff984 */ /* 0x000fe20000000800 */
[----:B------:R-:W-:Y:S01]  /*3470*/  @!PT LDS RZ, [RZ] ;  /* 0x00000000fffff984 */ /* 0x000fe20000000800 */
[----:B------:R1:W-:Y:S06]  /*3480*/  MEMBAR.ALL.CTA ;  /* 0x0000000000007992 */ /* 0x0003ec0000008000 */
[----:B-1----:R-:W1:Y:S02]  /*3490*/  FENCE.VIEW.ASYNC.S ;  /* 0x00000000000073c6 */ /* 0x002e640000000000 */
[----:B-1----:R1:W-:Y:S01]  /*34a0*/  SYNCS.ARRIVE.TRANS64.RED.A1T0 RZ, [R3+URZ], RZ ;  /* 0x000000ff03ff79a7 */ /* 0x0023e200081004ff */
[----:B------:R1:W3:Y:S01]  /*34b0*/  @P0 SYNCS.PHASECHK.TRANS64.TRYWAIT P2, [UR4], R2 ;  /* 0x00000002ff0005a7 */ /* 0x0002e20008041104 */
[----:B--2---:R-:W-:Y:S01]  /*34c0*/  LOP3.LUT P1, RZ, R6, 0x1, RZ, 0xc0, !PT ;  /* 0x0000000106ff7812 */ /* 0x004fe2000782c0ff */
[----:B------:R-:W2:Y:S02]  /*34d0*/  SYNCS.PHASECHK.TRANS64.TRYWAIT P0, [UR30+0xb0], R0 ;  /* 0x0000b000ff0075a7 */ /* 0x000ea4000800111e */
[----:B-123--:R-:W-:Y:S10]  /*34e0*/  @!P0 BRA `(.L_x_60) ;  /* 0x0000008800688947 */ /* 0x00eff40003800000 */
.L_x_186:
[----:B------:R-:W-:Y:S01]  /*34f0*/  IADD3 R10, PT, PT, R10, 0x1, RZ ;  /* 0x000000010a0a7810 */ /* 0x000fe20007ffe0ff */
[----:B------:R-:W-:Y:S06]  /*3500*/  BRA.U !UP4, `(.L_x_61) ;  /* 0x000000010cc07547 */ /* 0x000fec000b800000 */
[----:B------:R-:W-:Y:S01]  /*3510*/  UPLOP3.LUT UP2, UPT, UPT, UPT, UPT, 0x40, 0x4 ;  /* 0x000000000004789c */ /* 0x000fe20003f4e870 */
[----:B------:R-:W-:Y:S01]  /*3520*/  UMOV UR24, UR41 ;  /* 0x0000002900187c82 */ /* 0x000fe20008000000 */
[----:B------:R-:W-:Y:S01]  /*3530*/  UMOV UR23, UR40 ;  /* 0x0000002800177c82 */ /* 0x000fe20008000000 */
[----:B------:R-:W-:-:S08]  /*3540*/  UMOV UR10, UR22 ;  /* 0x00000016000a7c82 */ /* 0x000fd00008000000 */
.L_x_64:
[----:B------:R-:W-:Y:S02]  /*3550*/  UIADD3 UR24, UPT, UPT, UR24, 0x1, URZ ;  /* 0x0000000118187890 */ /* 0x000fe4000fffe0ff */
[----:B--2---:R-:W-:Y:S02]  /*3560*/  ULEA UR5, UR10, UR26, 0x3 ;  /* 0x0000001a0a057291 */ /* 0x004fe4000f8e18ff */
[----:B------:R-:W-:Y:S01]  /*3570*/  UISETP.NE.AND UP3, UPT, UR24, URZ, UPT ;  /* 0x000000ff1800728c */ /* 0x000fe2000bf65270 */
[----:B---3--:R-:W-:Y:S10]  /*3580*/  @P2 BRA `(.L_x_62) ;  /* 0x00000000000c2947 */ /* 0x008ff40003800000 */
[----:B-1----:R-:W-:Y:S04]  /*3590*/  SHF.L.U32 R2, R8, 0x1f, RZ ;  /* 0x0000001f08027819 */ /* 0x002fe800000006ff */
[----:B------:R-:W1:Y:S02]  /*35a0*/  SYNCS.PHASECHK.TRANS64.TRYWAIT P0, [UR5], R2 ;  /* 0x00000002ff0075a7 */ /* 0x000e640008001105 */
[----:B-1----:R-:W-:Y:S05]  /*35b0*/  @!P0 BRA `(.L_x_63) ;  /* 0x00000088004c8947 */ /* 0x002fea0003800000 */
.L_x_62:
[----:B------:R-:W-:Y:S01]  /*35c0*/  UISETP.NE.AND UP0, UPT, UR23, 0x1, UPT ;  /* 0x000000011700788c */ /* 0x000fe2000bf05270 */
[----:B------:R-:W-:Y:S01]  /*35d0*/  PLOP3.LUT P2, PT, PT, PT, PT, 0x80, 0x8 ;  /* 0x000000000008781c */ /* 0x000fe20003f4f070 */
[----:B------:R-:W-:Y:S02]  /*35e0*/  UIADD3 UR4, UPT, UPT, UR10, 0x1, URZ ;  /* 0x000000010a047890 */ /* 0x000fe4000fffe0ff */
[----:B------:R-:W-:Y:S02]  /*35f0*/  UIADD3 UR25, UPT, UPT, UR5, 0x18, URZ ;  /* 0x0000001805197890 */ /* 0x000fe4000fffe0ff */
[----:B------:R-:W-:Y:S01]  /*3600*/  UISETP.NE.AND UP1, UPT, UR4, 0x3, UPT ;  /* 0x000000030400788c */ /* 0x000fe2000bf25270 */
[----:B------:R-:W-:Y:S01]  /*3610*/  PLOP3.LUT P0, PT, PT, PT, UP0, 0x80, 0x8 ;  /* 0x000000000008781c */ /* 0x000fe20003f0f008 */
[----:B------:R-:W-:Y:S02]  /*3620*/  UIADD3 UR23, UPT, UPT, UR23, -0x1, URZ ;  /* 0xffffffff17177890 */ /* 0x000fe4000fffe0ff */
[----:B------:R-:W-:Y:S02]  /*3630*/  USEL UR6, URZ, 0x1, UP1 ;  /* 0x00000001ff067887 */ /* 0x000fe40008800000 */
[----:B------:R-:W-:Y:S01]  /*3640*/  USEL UR22, UR4, URZ, UP1 ;  /* 0x000000ff04167287 */ /* 0x000fe20008800000 */
[----:B------:R-:W-:Y:S01]  /*3650*/  UMOV UR7, 0x40004040 ;  /* 0x4000404000077882 */ /* 0x000fe20000000000 */
[----:B------:R-:W-:Y:S02]  /*3660*/  UMOV UR5, 0x40004040 ;  /* 0x4000404000057882 */ /* 0x000fe40000000000 */
[----:B------:R-:W-:Y:S01]  /*3670*/  @UP0 ULEA UR4, UR22, UR26, 0x3 ;  /* 0x0000001a16040291 */ /* 0x000fe2000f8e18ff */
[----:B------:R-:W-:Y:S01]  /*3680*/  LOP3.LUT R8, R8, UR6, RZ, 0x3c, !PT ;  /* 0x0000000608087c12 */ /* 0x000fe2000f8e3cff */
[----:B------:R-:W-:Y:S01]  /*3690*/  ULEA UR6, UR10, UR29, 0xb ;  /* 0x0000001d0a067291 */ /* 0x000fe2000f8e58ff */
[----:B------:R-:W-:Y:S02]  /*36a0*/  UMOV UR21, 0x40004040 ;  /* 0x4000404000157882 */ /* 0x000fe40000000000 */
[----:B-1----:R-:W-:Y:S01]  /*36b0*/  @P0 SHF.L.U32 R0, R8, 0x1f, RZ ;  /* 0x0000001f08000819 */ /* 0x002fe200000006ff */
[----:B------:R-:W-:Y:S02]  /*36c0*/  UIADD3 UR20, UPT, UPT, UR6, 0x2, URZ ;  /* 0x0000000206147890 */ /* 0x000fe4000fffe0ff */
[----:B------:R-:W-:Y:S01]  /*36d0*/  UIADD3 UR16, UPT, UPT, UR6, 0x4, URZ ;  /* 0x0000000406107890 */ /* 0x000fe2000fffe0ff */
[----:B------:R2:W3:Y:S01]  /*36e0*/  @P0 SYNCS.PHASECHK.TRANS64.TRYWAIT P2, [UR4], R0 ;  /* 0x00000000ff0005a7 */ /* 0x0004e20008041104 */
[----:B------:R-:W-:Y:S02]  /*36f0*/  ULEA UR4, UR10, UR28, 0xa ;  /* 0x0000001c0a047291 */ /* 0x000fe4000f8e50ff */
[----:B------:R-:W-:Y:S02]  /*3700*/  UIADD3 UR12, UPT, UPT, UR6, 0x6, URZ ;  /* 0x00000006060c7890 */ /* 0x000fe4000fffe0ff */
[----:B------:R-:W-:Y:S02]  /*3710*/  UIADD3 UR18, UPT, UPT, UR4, 0x2, URZ ;  /* 0x0000000204127890 */ /* 0x000fe4000fffe0ff */
[----:B------:R-:W-:Y:S02]  /*3720*/  UIADD3 UR14, UPT, UPT, UR4, 0x4, URZ ;  /* 0x00000004040e7890 */ /* 0x000fe4000fffe0ff */
[----:B------:R-:W-:Y:S01]  /*3730*/  UIADD3 UR8, UPT, UPT, UR4, 0x6, URZ ;  /* 0x0000000604087890 */ /* 0x000fe2000fffe0ff */
[----:B------:R2:W-:Y:S01]  /*3740*/  UTCHMMA gdesc[UR4], gdesc[UR6], tmem[UR11], tmem[UR38], idesc[UR39], UP2 ;  /* 0x00ff2606040075ea */ /* 0x0005e2000900000b */
[----:B------:R-:W-:Y:S01]  /*3750*/  UPLOP3.LUT UP2, UPT, UPT, UPT, UPT, 0x80, 0x8 ;  /* 0x000000000008789c */ /* 0x000fe20003f4f070 */
[----:B------:R-:W-:Y:S01]  /*3760*/  UMOV UR19, 0x40004040 ;  /* 0x4000404000137882 */ /* 0x000fe20000000000 */
[----:B------:R-:W-:Y:S01]  /*3770*/  UMOV UR17, 0x40004040 ;  /* 0x4000404000117882 */ /* 0x000fe20000000000 */
[----:B------:R2:W-:Y:S01]  /*3780*/  UTCHMMA gdesc[UR18], gdesc[UR20], tmem[UR11], tmem[UR36], idesc[UR37], UPT ;  /* 0x00ff2414120075ea */ /* 0x0005e2000b80000b */
[----:B------:R-:W-:Y:S01]  /*3790*/  UMOV UR15, 0x40004040 ;  /* 0x40004040000f7882 */ /* 0x000fe20000000000 */
[----:B------:R-:W-:Y:S01]  /*37a0*/  UMOV UR13, 0x40004040 ;  /* 0x40004040000d7882 */ /* 0x000fe20000000000 */
[----:B------:R-:W-:Y:S01]  /*37b0*/  UMOV UR9, 0x40004040 ;  /* 0x4000404000097882 */ /* 0x000fe20000000000 */
[----:B------:R2:W-:Y:S01]  /*37c0*/  UTCHMMA gdesc[UR14], gdesc[UR16], tmem[UR11], tmem[UR34], idesc[UR35], UPT ;  /* 0x00ff22100e0075ea */ /* 0x0005e2000b80000b */
[----:B------:R2:W-:Y:S01]  /*37d0*/  UTCHMMA gdesc[UR8], gdesc[UR12], tmem[UR11], tmem[UR32], idesc[UR33], UPT ;  /* 0x00ff200c080075ea */ /* 0x0005e2000b80000b */
[----:B------:R2:W-:Y:S01]  /*37e0*/  UTCBAR.MULTICAST [UR25], URZ, UR27 ;  /* 0x000000ff190073e9 */ /* 0x0005e2000800081b */
[----:B------:R-:W-:Y:S01]  /*37f0*/  UMOV UR10, UR22 ;  /* 0x00000016000a7c82 */ /* 0x000fe20008000000 */
[----:B------:R-:W-:Y:S05]  /*3800*/  BRA.U UP3, `(.L_x_64) ;  /* 0xfffffffd03507547 */ /* 0x000fea000b83ffff */
.L_x_61:
[----:B--2---:R-:W-:Y:S01]  /*3810*/  UIADD3 UR4, UPT, UPT, UR31, 0x1, URZ ;  /* 0x000000011f047890 */ /* 0x004fe2000fffe0ff */
[C---:B------:R-:W-:Y:S01]  /*3820*/  ISETP.NE.AND P0, PT, R10.reuse, 0x2, PT ;  /* 0x000000020a00780c */ /* 0x040fe20003f05270 */
[----:B------:R-:W-:Y:S02]  /*3830*/  UIADD3 UR5, UPT, UPT, UR30, 0xa0, URZ ;  /* 0x000000a01e057890 */ /* 0x000fe4000fffe0ff */
[----:B------:R-:W-:Y:S01]  /*3840*/  UISETP.NE.AND UP0, UPT, UR4, 0x2, UPT ;  /* 0x000000020400788c */ /* 0x000fe2000bf05270 */
[----:B-1----:R-:W-:Y:S02]  /*3850*/  SEL R0, RZ, 0x1, P0 ;  /* 0x00000001ff007807 */ /* 0x002fe40000000000 */
[----:B------:R-:W-:Y:S01]  /*3860*/  SEL R10, R10, RZ, P0 ;  /* 0x000000ff0a0a7207 */ /* 0x000fe20000000000 */
[----:B------:R-:W-:Y:S01]  /*3870*/  USEL UR6, URZ, 0x1, UP0 ;  /* 0x00000001ff067887 */ /* 0x000fe20008000000 */
[----:B------:R-:W-:Y:S01]  /*3880*/  LOP3.LUT R9, R9, R0, RZ, 0x3c, !PT ;  /* 0x0000000009097212 */ /* 0x000fe200078e3cff */
[----:B------:R-:W-:Y:S01]  /*3890*/  USEL UR31, UR4, URZ, UP0 ;  /* 0x000000ff041f7287 */ /* 0x000fe20008000000 */
[----:B------:R1:W-:Y:S03]  /*38a0*/  UTCBAR [UR5], URZ ;  /* 0x000000ff050073e9 */ /* 0x0003e600080000ff */
[----:B------:R-:W-:Y:S01]  /*38b0*/  LOP3.LUT R11, R11, UR6, RZ, 0x3c, !PT ;  /* 0x000000060b0b7c12 */ /* 0x000fe2000f8e3cff */
[----:B------:R-:W-:Y:S07]  /*38c0*/  @P1 BRA `(.L_x_65) ;  /* 0xfffffff800a01947 */ /* 0x000fee000383ffff */
[----:B------:R-:W2:Y:S01]  /*38d0*/  S2UR UR7, SR_CgaCtaId ;  /* 0x00000000000779c3 */ /* 0x000ea20000008800 */
[----:B------:R-:W-:Y:S01]  /*38e0*/  ELECT P0, URZ, PT ;  /* 0x0000000000ff782f */ /* 0x000fe20003800000 */
[----:B------:R-:W-:Y:S01]  /*38f0*/  IMAD.MOV.U32 R0, RZ, RZ, 0x1 ;  /* 0x00000001ff007424 */ /* 0x000fe200078e00ff */
[----:B------:R-:W-:Y:S01]  /*3900*/  UIADD3 UR26, UPT, UPT, UR26, 0xb0, URZ ;  /* 0x000000b01a1a7890 */ /* 0x000fe2000fffe0ff */
[----:B------:R-:W-:Y:S01]  /*3910*/  SHF.L.U32 R2, R11, 0x1f, RZ ;  /* 0x0000001f0b027819 */ /* 0x000fe200000006ff */
[----:B------:R-:W-:-:S03]  /*3920*/  UMOV UR4, 0x40 ;  /* 0x0000004000047882 */ /* 0x000fc60000000000 */
[----:B------:R-:W-:Y:S01]  /*3930*/  UVIRTCOUNT.DEALLOC.SMPOOL 0x80 ;  /* 0x000000800000784c */ /* 0x000fe20000000000 */
[----:B--2---:R-:W-:Y:S02]  /*3940*/  ULEA UR7, UR7, UR4, 0x18 ;  /* 0x0000000407077291 */ /* 0x004fe4000f8ec0ff */
[----:B------:R-:W-:-:S07]  /*3950*/  ULEA UR4, UR31, UR26, 0x3 ;  /* 0x0000001a1f047291 */ /* 0x000fce000f8e18ff */
[----:B------:R2:W-:Y:S02]  /*3960*/  @P0 STS.U8 [UR7+0x1c], R0 ;  /* 0x00001c00ff000988 */ /* 0x0005e40008000007 */
[----:B------:R-:W4:Y:S02]  /*3970*/  SYNCS.PHASECHK.TRANS64.TRYWAIT P0, [UR4], R2 ;  /* 0x00000002ff0075a7 */ /* 0x000f240008001104 */
[----:B--2-4-:R-:W-:Y:S05]  /*3980*/  @!P0 BRA `(.L_x_66) ;  /* 0x0000008400708947 */ /* 0x014fea0003800000 */
.L_x_189:
[----:B------:R-:W-:-:S04]  /*3990*/  UIADD3 UR4, UPT, UPT, UR31, 0x1, URZ ;  /* 0x000000011f047890 */ /* 0x000fc8000fffe0ff */
[----:B------:R-:W-:-:S04]  /*39a0*/  UISETP.NE.AND UP0, UPT, UR4, 0x2, UPT ;  /* 0x000000020400788c */ /* 0x000fc8000bf05270 */
[----:B-1----:R-:W-:Y:S02]  /*39b0*/  USEL UR5, URZ, 0x1, UP0 ;  /* 0x00000001ff057887 */ /* 0x002fe40008000000 */
[----:B------:R-:W-:-:S04]  /*39c0*/  USEL UR4, UR4, URZ, UP0 ;  /* 0x000000ff04047287 */ /* 0x000fc80008000000 */
[----:B------:R-:W-:Y:S01]  /*39d0*/  ULEA UR4, UR4, UR26, 0x3 ;  /* 0x0000001a04047291 */ /* 0x000fe2000f8e18ff */
[----:B--2---:R-:W-:-:S04]  /*39e0*/  LOP3.LUT R2, R11, UR5, RZ, 0x3c, !PT ;  /* 0x000000050b027c12 */ /* 0x004fc8000f8e3cff */
[----:B------:R-:W-:-:S04]  /*39f0*/  SHF.L.U32 R2, R2, 0x1f, RZ ;  /* 0x0000001f02027819 */ /* 0x000fc800000006ff */
[----:B------:R-:W1:Y:S02]  /*3a00*/  SYNCS.PHASECHK.TRANS64.TRYWAIT P0, [UR4], R2 ;  /* 0x00000002ff0075a7 */ /* 0x000e640008001104 */
[----:B-1----:R-:W-:Y:S05]  /*3a10*/  @!P0 BRA `(.L_x_67) ;  /* 0x0000008400648947 */ /* 0x002fea0003800000 */
.L_x_191:
[----:B------:R-:W-:Y:S01]  /*3a20*/  NOP ;  /* 0x0000000000007918 */ /* 0x000fe20000000000 */
[----:B-1----:R-:W1:Y:S01]  /*3a30*/  LDS R0, [UR7+0x14] ;  /* 0x00001407ff007984 */ /* 0x002e620008000800 */
[----:B------:R-:W-:Y:S01]  /*3a40*/  ULOP3.LUT UR4, UR42, 0xffff, URZ, 0xc0, !UPT ;  /* 0x0000ffff2a047892 */ /* 0x000fe2000f8ec0ff */
[----:B------:R-:W-:Y:S01]  /*3a50*/  UMOV UR5, 0xffff ;  /* 0x0000ffff00057882 */ /* 0x000fe20000000000 */
[----:B------:R-:W-:Y:S02]  /*3a60*/  UMOV UR6, 0x1 ;  /* 0x0000000100067882 */ /* 0x000fe40000000000 */
[----:B------:R-:W-:-:S04]  /*3a70*/  USHF.R.U32.HI UR4, URZ, 0x5, UR4 ;  /* 0x00000005ff047899 */ /* 0x000fc80008011604 */
[----:B------:R-:W-:Y:S02]  /*3a80*/  USHF.L.U32 UR5, UR5, UR4, URZ ;  /* 0x0000000405057299 */ /* 0x000fe400080006ff */
[----:B------:R-:W-:-:S04]  /*3a90*/  USHF.L.U32 UR4, UR6, UR4, URZ ;  /* 0x0000000406047299 */ /* 0x000fc800080006ff */
[----:B-1----:R-:W-:-:S04]  /*3aa0*/  LOP3.LUT R0, R0, UR5, RZ, 0xc0, !PT ;  /* 0x0000000500007c12 */ /* 0x002fc8000f8ec0ff */
[----:B------:R-:W-:-:S13]  /*3ab0*/  ISETP.NE.AND P0, PT, R0, UR5, PT ;  /* 0x0000000500007c0c */ /* 0x000fda000bf05270 */
[----:B------:R-:W-:Y:S05]  /*3ac0*/  @P0 BRA `(.L_x_68) ;  /* 0x0000000000580947 */ /* 0x000fea0003800000 */
[----:B------:R-:W1:Y:S02]  /*3ad0*/  LDS R0, [UR7+0x18] ;  /* 0x00001807ff007984 */ /* 0x000e640008000800 */
[----:B-1----:R-:W-:-:S04]  /*3ae0*/  LOP3.LUT R0, R0, UR4, RZ, 0xc0, !PT ;  /* 0x0000000400007c12 */ /* 0x002fc8000f8ec0ff */
[----:B------:R-:W-:-:S13]  /*3af0*/  ISETP.NE.AND P0, PT, R0, UR4, PT ;  /* 0x0000000400007c0c */ /* 0x000fda000bf05270 */
[----:B------:R-:W-:Y:S05]  /*3b00*/  @P0 BRA `(.L_x_69) ;  /* 0x00000000003c0947 */ /* 0x000fea0003800000 */
[----:B------:R-:W1:Y:S01]  /*3b10*/  S2R R2, SR_LANEID ;  /* 0x0000000000027919 */ /* 0x000e620000000000 */
[----:B------:R-:W-:-:S06]  /*3b20*/  ULOP3.LUT UR5, URZ, UR5, URZ, 0x33, !UPT ;  /* 0x00000005ff057292 */ /* 0x000fcc000f8e33ff */
[----:B------:R-:W-:-:S04]  /*3b30*/  IMAD.U32 R0, RZ, RZ, UR5 ;  /* 0x00000005ff007e24 */ /* 0x000fc8000f8e00ff */
[----:B------:R2:W4:Y:S02]  /*3b40*/  REDUX UR8, R0 ;  /* 0x00000000000873c4 */ /* 0x0005240000000000 */
[----:B------:R1:W-:Y:S01]  /*3b50*/  UTCATOMSWS.AND URZ, UR5 ;  /* 0x0000000500ff79e3 */ /* 0x0003e20008000000 */
[----:B--2---:R-:W-:Y:S01]  /*3b60*/  LOP3.LUT R0, RZ, UR4, RZ, 0x33, !PT ;  /* 0x00000004ff007c12 */ /* 0x004fe2000f8e33ff */
[----:B------:R-:W-:Y:S02]  /*3b70*/  VOTEU.ANY UR4, UPT, PT ;  /* 0x0000000000047886 */ /* 0x000fe400038e0100 */
[----:B------:R-:W-:Y:S02]  /*3b80*/  UFLO.U32 UR4, UR4 ;  /* 0x00000004000472bd */ /* 0x000fe400080e0000 */
[----:B------:R-:W2:Y:S04]  /*3b90*/  REDUX UR6, R0 ;  /* 0x00000000000673c4 */ /* 0x000ea80000000000 */
[----:B-1----:R-:W-:-:S02]  /*3ba0*/  ISETP.EQ.U32.AND P0, PT, R2, UR4, PT ;  /* 0x0000000402007c0c */ /* 0x002fc4000bf02070 */
[----:B----4-:R-:W-:-:S11]  /*3bb0*/  MOV R2, UR8 ;  /* 0x0000000800027c02 */ /* 0x010fd60008000f00 */
[----:B------:R1:W-:Y:S01]  /*3bc0*/  @P0 ATOMS.AND RZ, [UR7+0x14], R2 ;  /* 0x00001402ffff098c */ /* 0x0003e2000a800007 */
[----:B--2---:R-:W-:-:S05]  /*3bd0*/  IMAD.U32 R0, RZ, RZ, UR6 ;  /* 0x00000006ff007e24 */ /* 0x004fca000f8e00ff */
[----:B------:R1:W-:Y:S01]  /*3be0*/  @P0 ATOMS.AND RZ, [UR7+0x18], R0 ;  /* 0x00001800ffff098c */ /* 0x0003e2000a800007 */
[----:B------:R-:W-:Y:S05]  /*3bf0*/  BRA `(.L_x_70) ;  /* 0x0000000000147947 */ /* 0x000fea0003800000 */
.L_x_69:
[----:B------:R-:W-:Y:S02]  /*3c00*/  MOV R2, 0x3c20 ;  /* 0x00003c2000027802 */ /* 0x000fe40000000f00 */
[----:B---3-5:R-:W-:Y:S05]  /*3c10*/  CALL.REL.NOINC `($__internal_0_$__cuda_sm10x_tcgen05_guardrail_trap_col_being_dealloced_not_returned_by_alloc) ;  /* 0x0000008800fc7944 */ /* 0x028fea0003c00000 */
[----:B------:R-:W-:Y:S05]  /*3c20*/  BRA `(.L_x_70) ;  /* 0x0000000000087947 */ /* 0x000fea0003800000 */
.L_x_68:
[----:B------:R-:W-:Y:S02]  /*3c30*/  MOV R2, 0x3c50 ;  /* 0x00003c5000027802 */ /* 0x000fe40000000f00 */
[----:B---3-5:R-:W-:Y:S05]  /*3c40*/  CALL.REL.NOINC `($__internal_2_$__cuda_sm10x_tcgen05_guardrail_trap_unallocated_columns_being_dealloced) ;  /* 0x0000008c00087944 */ /* 0x028fea0003c00000 */
.L_x_70:
[----:B------:R-:W-:Y:S01]  /*3c50*/  NOP ;  /* 0x0000000000007918 */ /* 0x000fe20000000000 */
[----:B------:R-:W-:Y:S05]  /*3c60*/  EXIT ;  /* 0x000000000000794d */ /* 0x000fea0003800000 */
.L_x_54:
[----:B------:R-:W-:-:S09]  /*3c70*/  UISETP.NE.OR UP0, UPT, UR17, 0x3, !UP3 ;  /* 0x000000031100788c */ /* 0x000fd2000df05670 */
[----:B------:R-:W-:Y:S05]  /*3c80*/  BRA.U UP0, `(.L_x_71) ;  /* 0x0000001500c87547 */ /* 0x000fea000b800000 */
[----:B------:R-:W1:Y:S01]  /*3c90*/  S2UR UR10, SR_CgaCtaId ;  /* 0x00000000000a79c3 */ /* 0x000e620000008800 */
[----:B------:R-:W2:Y:S01]  /*3ca0*/  LDCU UR46, c[0x0][0x370] ;  /* 0x00006e00ff2e77ac */ /* 0x000ea20008000800 */
[----:B------:R-:W-:Y:S01]  /*3cb0*/  HFMA2 R14, -RZ, RZ, 0, 0 ;  /* 0x00000000ff0e7431 */ /* 0x000fe200000001ff */
[----:B------:R-:W-:Y:S01]  /*3cc0*/  MOV R13, RZ ;  /* 0x000000ff000d7202 */ /* 0x000fe20000000f00 */
[----:B------:R-:W-:Y:S01]  /*3cd0*/  HFMA2 R7, -RZ, RZ, 0, 2 ;  /* 0x00004000ff077431 */ /* 0x000fe200000001ff */
[----:B------:R-:W2:Y:S03]  /*3ce0*/  LDCU.128 UR48, c[0x0][0xb10] ;  /* 0x00016200ff3077ac */ /* 0x000ea60008000c00 */
[----:B------:R-:W3:Y:S01]  /*3cf0*/  LDC.64 R16, c[0x0][0x348] ;  /* 0x0000d200ff107b82 */ /* 0x000ee20000000a00 */
[----:B------:R-:W4:Y:S01]  /*3d00*/  LDCU UR39, c[0x0][0x374] ;  /* 0x00006e80ff2777ac */ /* 0x000f220008000800 */
[----:B------:R-:W1:Y:S06]  /*3d10*/  LDCU UR15, c[0x0][0xb0c] ;  /* 0x00016180ff0f77ac */ /* 0x000e6c0008000800 */
[----:B------:R-:W3:Y:S01]  /*3d20*/  LDC.64 R2, c[0x0][0x888] ;  /* 0x00022200ff027b82 */ /* 0x000ee20000000a00 */
[----:B------:R-:W3:Y:S01]  /*3d30*/  LDCU UR54, c[0x0][0xb20] ;  /* 0x00016400ff3677ac */ /* 0x000ee20008000800 */
[----:B------:R-:W3:Y:S06]  /*3d40*/  LDCU UR4, c[0x0][0xb30] ;  /* 0x00016600ff0477ac */ /* 0x000eec0008000800 */
[----:B------:R-:W3:Y:S01]  /*3d50*/  LDC.64 R4, c[0x0][0x890] ;  /* 0x00022400ff047b82 */ /* 0x000ee20000000a00 */
[----:B------:R-:W-:Y:S01]  /*3d60*/  UMOV UR21, 0x400 ;  /* 0x0000040000157882 */ /* 0x000fe20000000000 */
[----:B--2---:R-:W-:-:S02]  /*3d70*/  UIMAD.WIDE.U32 UR6, UR46, UR48, URZ ;  /* 0x000000302e0672a5 */ /* 0x004fc4000f8e00ff */
[----:B----4-:R-:W-:Y:S02]  /*3d80*/  UIMAD.WIDE.U32 UR8, UR39, UR51, URZ ;  /* 0x00000033270872a5 */ /* 0x010fe4000f8e00ff */
[----:B-1----:R-:W-:Y:S02]  /*3d90*/  ULEA UR21, UR10, UR21, 0x18 ;  /* 0x000000150a157291 */ /* 0x002fe4000f8ec0ff */
[----:B------:R-:W-:Y:S02]  /*3da0*/  UPLOP3.LUT UP1, UPT, UPT, UPT, UPT, 0x40, 0x4 ;  /* 0x000000000004789c */ /* 0x000fe40003f2e870 */
[----:B------:R-:W-:Y:S02]  /*3db0*/  UIADD3 UR41, UPT, UPT, UR21, 0x30, URZ ;  /* 0x0000003015297890 */ /* 0x000fe4000fffe0ff */
[----:B------:R-:W-:Y:S02]  /*3dc0*/  UIADD3 UR33, UPT, UPT, UR21, 0x38, URZ ;  /* 0x0000003815217890 */ /* 0x000fe4000fffe0ff */
[----:B------:R-:W-:-:S02]  /*3dd0*/  UIADD3 UR25, UPT, UPT, UR21, 0x40, URZ ;  /* 0x0000004015197890 */ /* 0x000fc4000fffe0ff */
[----:B------:R-:W-:Y:S01]  /*3de0*/  UIADD3 UR17, UPT, UPT, UR21, 0x48, URZ ;  /* 0x0000004815117890 */ /* 0x000fe2000fffe0ff */
[----:B------:R-:W-:Y:S01]  /*3df0*/  UMOV UR6, UR7 ;  /* 0x0000000700067c82 */ /* 0x000fe20008000000 */
[----:B------:R-:W-:Y:S01]  /*3e00*/  UMOV UR47, UR9 ;  /* 0x00000009002f7c82 */ /* 0x000fe20008000000 */
[----:B------:R-:W-:Y:S02]  /*3e10*/  UISETP.GE.AND UP0, UPT, UR45, 0x1, UPT ;  /* 0x000000012d00788c */ /* 0x000fe4000bf06270 */
[----:B------:R-:W-:Y:S01]  /*3e20*/  UISETP.NE.AND UP4, UPT, UR45, 0x1, UPT ;  /* 0x000000012d00788c */ /* 0x000fe2000bf85270 */
[----:B------:R-:W1:Y:S01]  /*3e30*/  LDCU.64 UR22, c[0x0][0xb28] ;  /* 0x00016500ff1677ac */ /* 0x000e620008000a00 */
[----:B------:R-:W-:Y:S02]  /*3e40*/  UISETP.NE.AND UP6, UPT, UR15, 0x1, UPT ;  /* 0x000000010f00788c */ /* 0x000fe4000bfc5270 */
[----:B------:R-:W-:Y:S02]  /*3e50*/  UISETP.NE.AND UP5, UPT, UR50, 0x1, UPT ;  /* 0x000000013200788c */ /* 0x000fe4000bfa5270 */
[----:B------:R-:W-:-:S02]  /*3e60*/  USHF.R.U32.HI UR52, URZ, UR49, UR6 ;  /* 0x00000031ff347299 */ /* 0x000fc40008011606 */
[----:B------:R-:W-:Y:S02]  /*3e70*/  UPRMT UR37, UR10, 0x654, UR41 ;  /* 0x000006540a257896 */ /* 0x000fe40008000029 */
[----:B------:R-:W-:Y:S02]  /*3e80*/  UPRMT UR31, UR10, 0x654, UR33 ;  /* 0x000006540a1f7896 */ /* 0x000fe40008000021 */
[----:B------:R-:W-:Y:S02]  /*3e90*/  UPRMT UR30, UR10, 0x654, UR25 ;  /* 0x000006540a1e7896 */ /* 0x000fe40008000019 */
[----:B------:R-:W-:Y:S02]  /*3ea0*/  UPRMT UR29, UR10, 0x654, UR17 ;  /* 0x000006540a1d7896 */ /* 0x000fe40008000011 */
[----:B---3--:R-:W-:Y:S02]  /*3eb0*/  USHF.R.U32.HI UR47, URZ, UR54, UR47 ;  /* 0x00000036ff2f7299 */ /* 0x008fe4000801162f */
[----:B------:R-:W-:-:S11]  /*3ec0*/  UISETP.NE.AND UP3, UPT, UR4, 0x1, UPT ;  /* 0x000000010400788c */ /* 0x000fd6000bf65270 */
.L_x_86:
[C---:B------:R-:W-:Y:S02]  /*3ed0*/  LEA R12, R14.reuse, UR21, 0x3 ;  /* 0x000000150e0c7c11 */ /* 0x040fe4000f8e18ff */
[----:B------:R-:W-:Y:S02]  /*3ee0*/  SHF.L.U32 R0, R13, 0x1f, RZ ;  /* 0x0000001f0d007819 */ /* 0x000fe400000006ff */
[----:B------:R-:W-:Y:S02]  /*3ef0*/  LEA R8, R14, UR21, 0x4 ;  /* 0x000000150e087c11 */ /* 0x000fe4000f8e20ff */
[----:B--2---:R-:W2:Y:S02]  /*3f00*/  SYNCS.PHASECHK.TRANS64.TRYWAIT P0, [R12+URZ+0x80], R0 ;  /* 0x000080000c0075a7 */ /* 0x004ea400080011ff */
[----:B--2---:R-:W-:Y:S05]  /*3f10*/  @!P0 BRA `(.L_x_72) ;  /* 0x00000080003c8947 */ /* 0x004fea0003800000 */
.L_x_192:
[----:B------:R-:W3:Y:S01]  /*3f20*/  LDS.128 R8, [R8+0xf0] ;  /* 0x0000f00008087984 */ /* 0x000ee20000000c00 */
[----:B------:R-:W-:Y:S01]  /*3f30*/  UISETP.GE.AND UP0, UPT, UR45, 0x1, UPT ;  /* 0x000000012d00788c */ /* 0x000fe2000bf06270 */
[----:B------:R-:W-:Y:S01]  /*3f40*/  @!PT LDS RZ, [RZ] ;  /* 0x00000000fffff984 */ /* 0x000fe20000000800 */
[----:B------:R-:W-:Y:S01]  /*3f50*/  @!PT LDS RZ, [RZ] ;  /* 0x00000000fffff984 */ /* 0x000fe20000000800 */
[----:B------:R-:W-:Y:S01]  /*3f60*/  @!PT LDS RZ, [RZ] ;  /* 0x00000000fffff984 */ /* 0x000fe20000000800 */
[----:B------:R-:W-:Y:S01]  /*3f70*/  @!PT LDS RZ, [RZ] ;  /* 0x00000000fffff984 */ /* 0x000fe20000000800 */
[----:B------:R4:W-:Y:S06]  /*3f80*/  MEMBAR.ALL.CTA ;  /* 0x0000000000007992 */ /* 0x0009ec0000008000 */
[----:B----4-:R-:W4:Y:S01]  /*3f90*/  FENCE.VIEW.ASYNC.S ;  /* 0x00000000000073c6 */ /* 0x010f220000000000 */
[----:B---3--:R-:W-:Y:S11]  /*3fa0*/  LOP3.LUT P0, RZ, R10, 0x1, RZ, 0xc0, !PT ;  /* 0x000000010aff7812 */ /* 0x008ff6000780c0ff */
[----:B------:R-:W-:Y:S02]  /*3fb0*/  @!UPT UIADD3 URZ, UPT, UPT, URZ, URZ, URZ ;  /* 0x000000fffffff290 */ /* 0x000fe4000fffe0ff */
[----:B----4-:R-:W-:Y:S01]  /*3fc0*/  VOTEU.ANY UP2, P0 ;  /* 0x0000000000ff7886 */ /* 0x010fe20000040100 */
[----:B------:R-:W-:Y:S11]  /*3fd0*/  PLOP3.LUT P0, PT, PT, PT, UP2, 0x80, 0x8 ;  /* 0x000000000008781c */ /* 0x000ff60003f0f028 */
[----:B------:R-:W-:Y:S02]  /*3fe0*/  @!UPT UIADD3 URZ, UPT, UPT, URZ, URZ, URZ ;  /* 0x000000fffffff290 */ /* 0x000fe4000fffe0ff */
[----:B--2---:R-:W-:Y:S02]  /*3ff0*/  @P0 SHF.R.U32.HI R0, RZ, 0x10, R9 ;  /* 0x00000010ff000819 */ /* 0x004fe40000011609 */
[----:B------:R-:W-:Y:S02]  /*4000*/  @P0 MOV R6, R8 ;  /* 0x0000000800060202 */ /* 0x000fe40000000f00 */
[----:B------:R-:W-:Y:S01]  /*4010*/  @P0 R2UR UR4, R0 ;  /* 0x00000000000402ca */ /* 0x000fe200000e0000 */
[----:B------:R-:W-:Y:S01]  /*4020*/  VIADD R0, R12, 0x90 ;  /* 0x000000900c007836 */ /* 0x000fe20000000000 */
[----:B------:R-:W-:Y:S02]  /*4030*/  @P0 LOP3.LUT R8, R9, 0xffff, RZ, 0xc0, !PT ;  /* 0x0000ffff09080812 */ /* 0x000fe400078ec0ff */
[----:B------:R-:W-:Y:S02]  /*4040*/  @P0 R2UR UR6, R6 ;  /* 0x00000000060602ca */ /* 0x000fe400000e0000 */
[----:B------:R-:W-:Y:S02]  /*4050*/  PRMT R0, RZ, 0x654, R0 ;  /* 0x00000654ff007816 */ /* 0x000fe40000000000 */
[----:B------:R-:W-:Y:S02]  /*4060*/  @P0 R2UR UR5, R8 ;  /* 0x00000000080502ca */ /* 0x000fe400000e0000 */
[----:B------:R2:W-:Y:S03]  /*4070*/  SYNCS.ARRIVE.TRANS64.RED.A1T0 RZ, [R0+URZ], RZ ;  /* 0x000000ff00ff79a7 */ /* 0x0005e600081004ff */
[----:B------:R-:W-:Y:S04]  /*4080*/  @UP2 UMOV UR38, UR4 ;  /* 0x0000000400262c82 */ /* 0x000fe80008000000 */
[----:B------:R-:W-:Y:S04]  /*4090*/  @UP2 UMOV UR14, UR6 ;  /* 0x00000006000e2c82 */ /* 0x000fe80008000000 */
[----:B------:R-:W-:Y:S01]  /*40a0*/  @UP2 UMOV UR13, UR5 ;  /* 0x00000005000d2c82 */ /* 0x000fe20008000000 */
[----:B------:R-:W-:Y:S05]  /*40b0*/  BRA.U !UP0, `(.L_x_73) ;  /* 0x0000000108a47547 */ /* 0x000fea000b800000 */
[----:B------:R-:W-:Y:S02]  /*40c0*/  UIMAD.WIDE.U32 UR18, UR13, UR51, URZ ;  /* 0x000000330d1272a5 */ /* 0x000fe4000f8e00ff */
[----:B------:R-:W-:Y:S02]  /*40d0*/  UIMAD.WIDE.U32 UR26, UR14, UR48, URZ ;  /* 0x000000300e1a72a5 */ /* 0x000fe4000f8e00ff */
[----:B------:R-:W-:Y:S02]  /*40e0*/  USEL UR4, UR39, UR47, !UP5 ;  /* 0x0000002f27047287 */ /* 0x000fe4000e800000 */
[----:B------:R-:W-:Y:S02]  /*40f0*/  USEL UR7, UR46, UR52, !UP6 ;  /* 0x000000342e077287 */ /* 0x000fe4000f000000 */
[----:B-1----:R-:W-:Y:S02]  /*4100*/  UIMAD.WIDE.U32 UR8, UR4, UR22, URZ ;  /* 0x00000016040872a5 */ /* 0x002fe4000f8e00ff */
[----:B------:R-:W-:Y:S01]  /*4110*/  UIMAD.WIDE.U32 UR10, UR7, UR22, URZ ;  /* 0x00000016070a72a5 */ /* 0x000fe2000f8e00ff */
[----:B------:R-:W-:Y:S02]  /*4120*/  UMOV UR5, UR19 ;  /* 0x0000001300057c82 */ /* 0x000fe40008000000 */
[----:B------:R-:W-:Y:S03]  /*4130*/  USHF.R.U32.HI UR6, URZ, UR54, UR5 ;  /* 0x00000036ff067299 */ /* 0x000fe60008011605 */
[----:B------:R-:W-:Y:S01]  /*4140*/  UMOV UR5, UR27 ;  /* 0x0000001b00057c82 */ /* 0x000fe20008000000 */
[----:B------:R-:W-:Y:S02]  /*4150*/  USEL UR6, UR13, UR6, !UP5 ;  /* 0x000000060d067287 */ /* 0x000fe4000e800000 */
[----:B------:R-:W-:Y:S03]  /*4160*/  USHF.R.U32.HI UR12, URZ, UR49, UR5 ;  /* 0x00000031ff0c7299 */ /* 0x000fe60008011605 */
[----:B------:R-:W-:Y:S02]  /*4170*/  UMOV UR5, UR9 ;  /* 0x0000000900057c82 */ /* 0x000fe40008000000 */
[----:B------:R-:W-:Y:S03]  /*4180*/  @UP4 USHF.R.U32.HI UR4, URZ, UR23, UR5 ;  /* 0x00000017ff044299 */ /* 0x000fe60008011605 */
[----:B------:R-:W-:Y:S01]  /*4190*/  UMOV UR5, UR11 ;  /* 0x0000000b00057c82 */ /* 0x000fe20008000000 */
[----:B------:R-:W-:Y:S02]  /*41a0*/  UIMAD UR4, UR45, UR4, URZ ;  /* 0x000000042d0472a4 */ /* 0x000fe4000f8e02ff */
[----:B------:R-:W-:Y:S02]  /*41b0*/  @UP4 USHF.R.U32.HI UR7, URZ, UR23, UR5 ;  /* 0x00000017ff074299 */ /* 0x000fe40008011605 */
[----:B------:R-:W-:Y:S02]  /*41c0*/  UIMAD.WIDE.U32 UR10, UR6, UR22, URZ ;  /* 0x00000016060a72a5 */ /* 0x000fe4000f8e00ff */
[----:B------:R-:W-:Y:S02]  /*41d0*/  USEL UR5, UR14, UR12, !UP6 ;  /* 0x0000000c0e057287 */ /* 0x000fe4000f000000 */
[----:B------:R-:W-:Y:S02]  /*41e0*/  UIMAD UR8, UR45, UR7, URZ ;  /* 0x000000072d0872a4 */ /* 0x000fe4000f8e02ff */
[----:B------:R-:W-:Y:S03]  /*41f0*/  UISETP.GE.AND UP0, UPT, UR6, UR4, UPT ;  /* 0x000000040600728c */ /* 0x000fe6000bf06270 */
[----:B------:R-:W-:Y:S01]  /*4200*/  UMOV UR4, UR11 ;  /* 0x0000000b00047c82 */ /* 0x000fe20008000000 */
[----:B------:R-:W-:Y:S02]  /*4210*/  UISETP.GE.OR UP0, UPT, UR5, UR8, UP0 ;  /* 0x000000080500728c */ /* 0x000fe40008706670 */
[----:B------:R-:W-:Y:S02]  /*4220*/  USHF.R.U32.HI UR4, URZ, UR23, UR4 ;  /* 0x00000017ff047299 */ /* 0x000fe40008011604 */
[----:B------:R-:W-:Y:S02]  /*4230*/  UIMAD.WIDE.U32 UR8, UR5, UR22, URZ ;  /* 0x00000016050872a5 */ /* 0x000fe4000f8e00ff */
[----:B------:R-:W-:Y:S04]  /*4240*/  USEL UR10, UR6, UR4, !UP4 ;  /* 0x00000004060a7287 */ /* 0x000fe8000e000000 */
[----:B------:R-:W-:Y:S01]  /*4250*/  UIADD3 UR11, UPT, UPT, -UR10, URZ, URZ ;  /* 0x000000ff0a0b7290 */ /* 0x000fe2000fffe1ff */
[----:B------:R-:W-:Y:S02]  /*4260*/  @!UP0 UMOV UR4, UR9 ;  /* 0x0000000900048c82 */ /* 0x000fe40008000000 */
[----:B------:R-:W-:Y:S02]  /*4270*/  @!UP0 USHF.R.U32.HI UR4, URZ, UR23, UR4 ;  /* 0x00000017ff048299 */ /* 0x000fe40008011604 */
[----:B------:R-:W-:Y:S02]  /*4280*/  UIMAD UR8, UR45, UR11, UR6 ;  /* 0x0000000b2d0872a4 */ /* 0x000fe4000f8e0206 */
[----:B------:R-:W-:Y:S04]  /*4290*/  @!UP0 USEL UR4, UR5, UR4, !UP4 ;  /* 0x0000000405048287 */ /* 0x000fe8000e000000 */
[----:B------:R-:W-:Y:S02]  /*42a0*/  @!UP0 UIMAD UR7, UR7, UR8, UR4 ;  /* 0x00000008070782a4 */ /* 0x000fe4000f8e0204 */
[----:B------:R-:W-:Y:S02]  /*42b0*/  @!UP0 UIADD3 UR9, UPT, UPT, UR10, -UR4, URZ ;  /* 0x800000040a098290 */ /* 0x000fe4000fffe0ff */
[----:B------:R-:W-:Y:S02]  /*42c0*/  UIADD3 UR8, UPT, UPT, -UR6, URZ, URZ ;  /* 0x000000ff06087290 */ /* 0x000fe4000fffe1ff */
[----:B------:R-:W-:Y:S02]  /*42d0*/  UIADD3 UR4, UPT, UPT, -UR5, URZ, URZ ;  /* 0x000000ff05047290 */ /* 0x000fe4000fffe1ff */
[----:B------:R-:W-:Y:S03]  /*42e0*/  @!UP0 UIMAD UR6, UR9, UR45, UR5 ;  /* 0x0000002d090682a4 */ /* 0x000fe6000f8e0205 */
[----:B------:R-:W-:Y:S01]  /*42f0*/  @!UP0 UMOV UR5, UR7 ;  /* 0x0000000700058c82 */ /* 0x000fe20008000000 */
[----:B------:R-:W-:Y:S02]  /*4300*/  UIMAD UR7, UR15, UR4, UR14 ;  /* 0x000000040f0772a4 */ /* 0x000fe4000f8e020e */
[----:B------:R-:W-:Y:S02]  /*4310*/  UIMAD UR4, UR50, UR8, UR13 ;  /* 0x00000008320472a4 */ /* 0x000fe4000f8e020d */
[----:B------:R-:W-:Y:S02]  /*4320*/  UIMAD UR14, UR5, UR15, UR7 ;  /* 0x0000000f050e72a4 */ /* 0x000fe4000f8e0207 */
[----:B------:R-:W-:Y:S11]  /*4330*/  UIMAD UR13, UR6, UR50, UR4 ;  /* 0x00000032060d72a4 */ /* 0x000ff6000f8e0204 */
[----:B------:R-:W-:Y:S01]  /*4340*/  @!UPT UIADD3 URZ, UPT, UPT, URZ, URZ, URZ ;  /* 0x000000fffffff290 */ /* 0x000fe2000fffe0ff */
.L_x_73:
[----:B------:R-:W3:Y:S01]  /*4350*/  @!UP3 LDCU.128 UR8, c[0x0][0xb10] ;  /* 0x00016200ff08b7ac */ /* 0x000ee20008000c00 */
[----:B------:R-:W-:Y:S01]  /*4360*/  IMAD.MOV.U32 R10, RZ, RZ, 0x1 ;  /* 0x00000001ff0a7424 */ /* 0x000fe200078e00ff */
[C---:B------:R-:W-:Y:S02]  /*4370*/  ISETP.NE.U32.AND P1, PT, R4.reuse, RZ, PT ;  /* 0x000000ff0400720c */ /* 0x040fe40003f25070 */
[----:B------:R-:W-:Y:S02]  /*4380*/  ISETP.NE.U32.AND P0, PT, R4, RZ, PT ;  /* 0x000000ff0400720c */ /* 0x000fe40003f05070 */
[C---:B------:R-:W-:Y:S01]  /*4390*/  ISETP.NE.AND.EX P1, PT, R5.reuse, RZ, PT, P1 ;  /* 0x000000ff0500720c */ /* 0x040fe20003f25310 */
[----:B------:R-:W4:Y:S01]  /*43a0*/  @!UP3 LDCU UR5, c[0x0][0xb0c] ;  /* 0x00016180ff05b7ac */ /* 0x000f220008000800 */
[----:B------:R-:W-:Y:S02]  /*43b0*/  ISETP.NE.AND.EX P0, PT, R5, RZ, PT, P0 ;  /* 0x000000ff0500720c */ /* 0x000fe40003f05300 */
[----:B------:R-:W-:Y:S01]  /*43c0*/  SHF.L.U32 R10, R10, 0x1f, RZ ;  /* 0x0000001f0a0a7819 */ /* 0x000fe200000006ff */
[----:B------:R-:W-:Y:S02]  /*43d0*/  USHF.L.U32 UR43, UR16, 0x7, URZ ;  /* 0x00000007102b7899 */ /* 0x000fe400080006ff */
[----:B------:R-:W-:Y:S02]  /*43e0*/  USHF.L.U32 UR42, UR20, 0x8, URZ ;  /* 0x00000008142a7899 */ /* 0x000fe400080006ff */
[----:B---3--:R-:W-:Y:S07]  /*43f0*/  UIMAD.WIDE.U32 UR6, UR14, UR8, URZ ;  /* 0x000000080e0672a5 */ /* 0x008fee000f8e00ff */
[----:B------:R-:W-:Y:S01]  /*4400*/  @!UP3 UMOV UR4, UR7 ;  /* 0x000000070004bc82 */ /* 0x000fe20008000000 */
[----:B----4-:R-:W-:Y:S02]  /*4410*/  @!UP3 UISETP.NE.AND UP0, UPT, UR5, 0x1, UPT ;  /* 0x000000010500b88c */ /* 0x010fe4000bf05270 */
[----:B------:R-:W-:Y:S02]  /*4420*/  @!UP3 USHF.R.U32.HI UR4, URZ, UR9, UR4 ;  /* 0x00000009ff04b299 */ /* 0x000fe40008011604 */
[----:B------:R-:W-:Y:S02]  /*4430*/  UIMAD.WIDE.U32 UR6, UR13, UR11, URZ ;  /* 0x0000000b0d0672a5 */ /* 0x000fe4000f8e00ff */
[----:B------:R-:W-:Y:S02]  /*4440*/  @!UP3 USEL UR8, UR14, UR4, !UP0 ;  /* 0x000000040e08b287 */ /* 0x000fe4000c000000 */
[----:B------:R-:W-:Y:S03]  /*4450*/  @!UP3 UISETP.NE.AND UP0, UPT, UR10, 0x1, UPT ;  /* 0x000000010a00b88c */ /* 0x000fe6000bf05270 */
[----:B------:R-:W-:Y:S02]  /*4460*/  @!UP3 UMOV UR6, UR7 ;  /* 0x000000070006bc82 */ /* 0x000fe40008000000 */
[----:B------:R-:W3:Y:S02]  /*4470*/  @!UP3 LDCU UR4, c[0x0][0xb20] ;  /* 0x00016400ff04b7ac */ /* 0x000ee40008000800 */
[----:B---3--:R-:W-:Y:S04]  /*4480*/  @!UP3 USHF.R.U32.HI UR6, URZ, UR4, UR6 ;  /* 0x00000004ff06b299 */ /* 0x008fe80008011606 */
[----:B------:R-:W-:Y:S04]  /*4490*/  @!UP3 USEL UR6, UR13, UR6, !UP0 ;  /* 0x000000060d06b287 */ /* 0x000fe8000c000000 */
[----:B------:R-:W-:Y:S02]  /*44a0*/  @!UP3 UIADD3 UR4, UPT, UPT, -UR8, UR6, URZ ;  /* 0x000000060804b290 */ /* 0x000fe4000fffe1ff */
[----:B------:R-:W-:Y:S02]  /*44b0*/  @!UP3 UIADD3 UR6, UPT, UPT, UR8, -UR6, URZ ;  /* 0x800000060806b290 */ /* 0x000fe4000fffe0ff */
[----:B------:R-:W-:Y:S02]  /*44c0*/  @!UP3 UIMAD UR14, UR4, UR5, UR14 ;  /* 0x00000005040eb2a4 */ /* 0x000fe4000f8e020e */
[----:B------:R-:W-:Y:S01]  /*44d0*/  @!UP3 UIMAD UR13, UR6, UR10, UR13 ;  /* 0x0000000a060db2a4 */ /* 0x000fe2000f8e020d */
[----:B------:R-:W-:Y:S11]  /*44e0*/  BRA.U UP1, `(.L_x_74) ;  /* 0x0000000101107547 */ /* 0x000ff6000b800000 */
[----:B------:R-:W-:Y:S04]  /*44f0*/  MOV R6, UR53 ;  /* 0x0000003500067c02 */ /* 0x000fe80008000f00 */
[----:B------:R-:W-:Y:S04]  /*4500*/  SHF.L.U32 R6, R6, 0x1f, RZ ;  /* 0x0000001f06067819 */ /* 0x000fe800000006ff */
[----:B------:R-:W3:Y:S02]  /*4510*/  SYNCS.PHASECHK.TRANS64.TRYWAIT P2, [UR21+0x78], R6 ;  /* 0x00007806ff0075a7 */ /* 0x000ee40008041115 */
[----:B---3--:R-:W-:Y:S05]  /*4520*/  @!P2 BRA `(.L_x_75) ;  /* 0x0000007800cca947 */ /* 0x008fea0003800000 */
.L_x_74:
[----:B------:R-:W-:Y:S05]  /*4530*/  @!P1 BRA `(.L_x_76) ;  /* 0x0000000000309947 */ /* 0x000fea0003800000 */
[----:B------:R-:W-:Y:S01]  /*4540*/  ISETP.NE.U32.AND P1, PT, R2, RZ, PT ;  /* 0x000000ff0200720c */ /* 0x000fe20003f25070 */
[----:B------:R-:W3:Y:S01]  /*4550*/  LDCU.64 UR4, c[0x0][0x358] ;  /* 0x00006b00ff0477ac */ /* 0x000ee20008000a00 */
[----:B------:R-:W-:Y:S02]  /*4560*/  IMAD.MOV.U32 R83, RZ, RZ, 0x1 ;  /* 0x00000001ff537424 */ /* 0x000fe400078e00ff */
[----:B------:R-:W-:Y:S11]  /*4570*/  ISETP.NE.AND.EX P1, PT, R3, RZ, PT, P1 ;  /* 0x000000ff0300720c */ /* 0x000ff60003f25310 */
[----:B------:R-:W-:Y:S02]  /*4580*/  @!UPT UIADD3 URZ, UPT, UPT, URZ, URZ, URZ ;  /* 0x000000fffffff290 */ /* 0x000fe4000fffe0ff */
[----:B------:R-:W4:Y:S01]  /*4590*/  @P1 LDC.64 R8, c[0x0][0x888] ;  /* 0x00022200ff081b82 */ /* 0x000f220000000a00 */
[----:B--2---:R-:W-:Y:S04]  /*45a0*/  @P1 IMAD R0, R4, UR36, RZ ;  /* 0x0000002404001c24 */ /* 0x004fe8000f8e02ff */
[----:B----4-:R-:W-:Y:S04]  /*45b0*/  @P1 IMAD.WIDE R8, R0, 0x4, R8 ;  /* 0x0000000400081825 */ /* 0x010fe800078e0208 */
[----:B------:R-:W-:Y:S01]  /*45c0*/  HFMA2 R0, -RZ, RZ, 0, 5.9604644775390625e-08 ;  /* 0x00000001ff007431 */ /* 0x000fe200000001ff */
[----:B---3-5:R3:W5:Y:S04]  /*45d0*/  @P1 LDG.E R45, desc[UR4][R8.64] ;  /* 0x00000004082d1981 */ /* 0x028768000c1e1900 */
[----:B------:R-:W-:Y:S01]  /*45e0*/  @!P1 PRMT R83, R0, 0x7610, R83 ;  /* 0x0000761000539816 */ /* 0x000fe20000000053 */
[----:B---3--:R-:W4:Y:S06]  /*45f0*/  @!P1 LDC R45, c[0x0][0x880] ;  /* 0x00022000ff2d9b82 */ /* 0x008f2c0000000800 */
.L_x_76:
[----:B----45:R-:W-:Y:S01]  /*4600*/  @!P0 FSETP.EQ.AND P1, PT, R45, RZ, PT ;  /* 0x000000ff2d00820b */ /* 0x030fe20003f22000 */
[----:B------:R-:W-:Y:S01]  /*4610*/  @!UPT UIADD3 URZ, UPT, UPT, URZ, URZ, URZ ;  /* 0x000000fffffff290 */ /* 0x000fe2000fffe0ff */
[----:B------:R-:W-:Y:S11]  /*4620*/  @!P0 BRA `(.L_x_77) ;  /* 0x0000000000188947 */ /* 0x000ff60003800000 */
[----:B------:R-:W-:Y:S02]  /*4630*/  LOP3.LUT P0, RZ, R83, 0xff, RZ, 0xc0, !PT ;  /* 0x000000ff53ff7812 */ /* 0x000fe4000780c0ff */
[----:B------:R-:W-:Y:S04]  /*4640*/  ISETP.NE.U32.AND P1, PT, R2, RZ, PT ;  /* 0x000000ff0200720c */ /* 0x000fe80003f25070 */
[----:B------:R-:W-:Y:S04]  /*4650*/  ISETP.NE.AND.EX P1, PT, R3, RZ, PT, P1 ;  /* 0x000000ff0300720c */ /* 0x000fe80003f25310 */
[----:B------:R-:W-:Y:S03]  /*4660*/  PLOP3.LUT P1, PT, P1, PT, PT, 0x8, 0x80 ;  /* 0x000000000080781c */ /* 0x000fe60000f2e170 */
[----:B------:R-:W-:Y:S11]  /*4670*/  @P0 FSETP.EQ.AND P1, PT, R45, RZ, PT ;  /* 0x000000ff2d00020b */ /* 0x000ff60003f22000 */
[----:B------:R-:W-:Y:S02]  /*4680*/  @!UPT UIADD3 URZ, UPT, UPT, URZ, URZ, URZ ;  /* 0x000000fffffff290 */ /* 0x000fe4000fffe0ff */
.L_x_77:
[----:B------:R-:W3:Y:S01]  /*4690*/  SYNCS.PHASECHK.TRANS64.TRYWAIT P2, [UR21+0x50], R10 ;  /* 0x0000500aff0075a7 */ /* 0x000ee20008041115 */
[----:B------:R-:W-:Y:S04]  /*46a0*/  ELECT P0, URZ, PT ;  /* 0x0000000000ff782f */ /* 0x000fe80003800000 */
[----:B------:R-:W-:Y:S11]  /*46b0*/  PLOP3.LUT P1, PT, P1, P0, PT, 0xf2, 0x2f ;  /* 0x00000000002f781c */ /* 0x000ff60000f21e72 */
[----:B------:R-:W-:Y:S02]  /*46c0*/  @!UPT UIADD3 URZ, UPT, UPT, URZ, URZ, URZ ;  /* 0x000000fffffff290 */ /* 0x000fe4000fffe0ff */
[----:B------:R-:W-:Y:S05]  /*46d0*/  @!P1 IADD3 R8, P0, PT, R16, 0x580, RZ ;  /* 0x0000058010089810 */ /* 0x000fea0007f1e0ff */
[----:B--2---:R-:W-:Y:S01]  /*46e0*/  @!P1 IMAD.X R6, RZ, RZ, R17, P0 ;  /* 0x000000ffff069224 */ /* 0x004fe200000e0611 */
[----:B---3--:R-:W-:Y:S07]  /*46f0*/  @!P2 BRA `(.L_x_78) ;  /* 0x000000780070a947 */ /* 0x008fee0003800000 */
.L_x_195:
[----:B------:R-:W-:Y:S01]  /*4700*/  @!P1 R2UR UR5, R8 ;  /* 0x00000000080592ca */ /* 0x000fe200000e0000 */
[----:B------:R-:W-:Y:S01]  /*4710*/  VOTEU.ALL UP0, P1 ;  /* 0x0000000000ff7886 */ /* 0x000fe20000800000 */
[----:B------:R-:W-:Y:S01]  /*4720*/  @!P1 R2UR UR4, R6 ;  /* 0x00000000060492ca */ /* 0x000fe200000e0000 */
[----:B--2---:R-:W-:Y:S01]  /*4730*/  @!P1 IMAD.MOV.U32 R0, RZ, RZ, 0x4000 ;  /* 0x00004000ff009424 */ /* 0x004fe200078e00ff */
[----:B------:R-:W-:Y:S01]  /*4740*/  UMOV UR6, 0x0 ;  /* 0x0000000000067882 */ /* 0x000fe20000000000 */
[----:B------:R-:W-:Y:S01]  /*4750*/  UMOV UR7, 0x10000000 ;  /* 0x1000000000077882 */ /* 0x000fe20000000000 */
[----:B------:R-:W-:Y:S01]  /*4760*/  @!UP0 UIADD3 UR40, UPT, UPT, UR21, 0x400, URZ ;  /* 0x0000040015288890 */ /* 0x000fe2000fffe0ff */
[----:B------:R-:W-:Y:S01]  /*4770*/  VOTEU.ALL UP0, P1 ;  /* 0x0000000000ff7886 */ /* 0x000fe20000800000 */
[----:B------:R-:W-:Y:S05]  /*4780*/  UMOV UR44, UR36 ;  /* 0x00000024002c7c82 */ /* 0x000fea0008000000 */
[----:B------:R-:W-:Y:S02]  /*4790*/  IMAD.U32 R8, RZ, RZ, UR5 ;  /* 0x00000005ff087e24 */ /* 0x000fe4000f8e00ff */
[----:B------:R-:W-:Y:S03]  /*47a0*/  IMAD.U32 R9, RZ, RZ, UR4 ;  /* 0x00000004ff097e24 */ /* 0x000fe6000f8e00ff */
[----:B------:R-:W-:Y:S02]  /*47b0*/  @!P1 R2UR UR4, R8 ;  /* 0x00000000080492ca */ /* 0x000fe400000e0000 */
[----:B------:R-:W-:Y:S02]  /*47c0*/  @!P1 R2UR UR5, R9 ;  /* 0x00000000090592ca */ /* 0x000fe400000e0000 */
[----:B------:R-:W-:Y:S05]  /*47d0*/  @!P1 IADD3 R8, P0, PT, R16, 0x580, RZ ;  /* 0x0000058010089810 */ /* 0x000fea0007f1e0ff */
[----:B------:R-:W-:Y:S06]  /*47e0*/  @!P1 IMAD.X R6, RZ, RZ, R17, P0 ;  /* 0x000000ffff069224 */ /* 0x000fec00000e0611 */
[----:B------:R2:W-:Y:S01]  /*47f0*/  @!UP0 UTMALDG.3D [UR40], [UR4], desc[UR6] ;  /* 0x00000628040085b4 */ /* 0x0005e20008011000 */
[----:B------:R2:W-:Y:S01]  /*4800*/  @!P1 SYNCS.ARRIVE.TRANS64.RED.A0TR RZ, [UR21+0x30], R0 ;  /* 0x00003000ffff99a7 */ /* 0x0005e20008300415 */
[----:B------:R-:W-:Y:S01]  /*4810*/  SYNCS.ARRIVE.TRANS64.RED.A1T0 RZ, [UR37], RZ ;  /* 0x000000ffffff79a7 */ /* 0x000fe20008100425 */
[----:B------:R-:W3:Y:S02]  /*4820*/  SYNCS.PHASECHK.TRANS64.TRYWAIT P2, [UR21+0x58], R10 ;  /* 0x0000580aff0075a7 */ /* 0x000ee40008041115 */
[----:B--23--:R-:W-:Y:S05]  /*4830*/  @!P2 BRA `(.L_x_79) ;  /* 0x000000780038a947 */ /* 0x00cfea0003800000 */
.L_x_197:
[----:B------:R-:W-:Y:S01]  /*4840*/  @!P1 R2UR UR5, R8 ;  /* 0x00000000080592ca */ /* 0x000fe200000e0000 */
[----:B------:R-:W-:Y:S01]  /*4850*/  VOTEU.ALL UP0, P1 ;  /* 0x0000000000ff7886 */ /* 0x000fe20000800000 */
[----:B------:R-:W-:Y:S01]  /*4860*/  @!P1 R2UR UR4, R6 ;  /* 0x00000000060492ca */ /* 0x000fe200000e0000 */
[----:B--2---:R-:W-:Y:S01]  /*4870*/  @!P1 IMAD.MOV.U32 R0, RZ, RZ, 0x4000 ;  /* 0x00004000ff009424 */ /* 0x004fe200078e00ff */
[----:B------:R-:W-:Y:S01]  /*4880*/  UMOV UR6, 0x0 ;  /* 0x0000000000067882 */ /* 0x000fe20000000000 */
[----:B------:R-:W-:Y:S01]  /*4890*/  UMOV UR7, 0x10000000 ;  /* 0x1000000000077882 */ /* 0x000fe20000000000 */
[----:B------:R-:W-:Y:S02]  /*48a0*/  @!UP0 UIADD3 UR34, UPT, UPT, UR42, 0x20, URZ ;  /* 0x000000202a228890 */ /* 0x000fe4000fffe0ff */
[----:B------:R-:W-:Y:S01]  /*48b0*/  @!UP0 UIADD3 UR32, UPT, UPT, UR21, 0x4400, URZ ;  /* 0x0000440015208890 */ /* 0x000fe2000fffe0ff */
[----:B------:R-:W-:Y:S01]  /*48c0*/  VOTEU.ALL UP0, P1 ;  /* 0x0000000000ff7886 */ /* 0x000fe20000800000 */
[----:B------:R-:W-:Y:S03]  /*48d0*/  UMOV UR35, UR43 ;  /* 0x0000002b00237c82 */ /* 0x000fe60008000000 */
        /* <DEDUP_REMOVED lines=11> */
.L_x_199:
        /* <DEDUP_REMOVED lines=9> */
[----:B------:R-:W-:Y:S01]  /*4a20*/  UMOV UR27, UR43 ;  /* 0x0000002b001b7c82 */ /* 0x000fe20008000000 */
[----:B------:R-:W-:Y:S02]  /*4a30*/  UMOV UR28, UR36 ;  /* 0x00000024001c7c82 */ /* 0x000fe40008000000 */
        /* <DEDUP_REMOVED lines=11> */
.L_x_201:
        /* <DEDUP_REMOVED lines=15> */
[----:B------:R-:W-:Y:S02]  /*4be0*/  SHF.L.U32 R9, RZ, 0x1f, RZ ;  /* 0x0000001fff097819 */ /* 0x000fe400000006ff */
[----:B------:R-:W-:Y:S05]  /*4bf0*/  @!P1 IADD3 R8, P0, PT, R16, 0x580, RZ ;  /* 0x0000058010089810 */ /* 0x000fea0007f1e0ff */
[----:B------:R-:W-:Y:S04]  /*4c00*/  @!P1 IMAD.X R6, RZ, RZ, R17, P0 ;  /* 0x000000ffff069224 */ /* 0x000fe800000e0611 */
[----:B------:R2:W-:Y:S01]  /*4c10*/  @!UP0 UTMALDG.3D [UR16], [UR4], desc[UR6] ;  /* 0x00000610040085b4 */ /* 0x0005e20008011000 */
[----:B------:R2:W-:Y:S01]  /*4c20*/  @!P1 SYNCS.ARRIVE.TRANS64.RED.A0TR RZ, [UR21+0x48], R0 ;  /* 0x00004800ffff99a7 */ /* 0x0005e20008300415 */
[----:B------:R-:W-:Y:S01]  /*4c30*/  SYNCS.ARRIVE.TRANS64.RED.A1T0 RZ, [UR29], RZ ;  /* 0x000000ffffff79a7 */ /* 0x000fe2000810041d */
[----:B------:R-:W3:Y:S02]  /*4c40*/  SYNCS.PHASECHK.TRANS64.TRYWAIT P2, [UR21+0x50], R9 ;  /* 0x00005009ff0075a7 */ /* 0x000ee40008041115 */
[----:B--23--:R-:W-:Y:S05]  /*4c50*/  @!P2 BRA `(.L_x_82) ;  /* 0x000000740078a947 */ /* 0x00cfea0003800000 */
.L_x_203:
[----:B------:R-:W-:Y:S01]  /*4c60*/  @!P1 R2UR UR5, R8 ;  /* 0x00000000080592ca */ /* 0x000fe200000e0000 */
[----:B------:R-:W-:Y:S01]  /*4c70*/  VOTEU.ALL UP0, P1 ;  /* 0x0000000000ff7886 */ /* 0x000fe20000800000 */
[----:B------:R-:W-:Y:S01]  /*4c80*/  @!P1 R2UR UR4, R6 ;  /* 0x00000000060492ca */ /* 0x000fe200000e0000 */
[----:B--2---:R-:W-:Y:S01]  /*4c90*/  @!P1 IMAD.MOV.U32 R0, RZ, RZ, 0x4000 ;  /* 0x00004000ff009424 */ /* 0x004fe200078e00ff */
[----:B------:R-:W-:Y:S01]  /*4ca0*/  UMOV UR6, 0x0 ;  /* 0x0000000000067882 */ /* 0x000fe20000000000 */
[----:B------:R-:W-:Y:S01]  /*4cb0*/  UMOV UR7, 0x10000000 ;  /* 0x1000000000077882 */ /* 0x000fe20000000000 */
[----:B------:R-:W-:Y:S01]  /*4cc0*/  @!UP0 UIADD3 UR10, UPT, UPT, UR42, 0x80, URZ ;  /* 0x000000802a0a8890 */ /* 0x000fe2000fffe0ff */
[----:B------:R-:W-:Y:S01]  /*4cd0*/  @!P1 IADD3 R8, P0, PT, R16, 0x580, RZ ;  /* 0x0000058010089810 */ /* 0x000fe20007f1e0ff */
[----:B------:R-:W-:Y:S01]  /*4ce0*/  @!UP0 UIADD3 UR8, UPT, UPT, UR21, 0x400, URZ ;  /* 0x0000040015088890 */ /* 0x000fe2000fffe0ff */
[----:B------:R-:W-:Y:S01]  /*4cf0*/  VOTEU.ALL UP0, P1 ;  /* 0x0000000000ff7886 */ /* 0x000fe20000800000 */
[----:B------:R-:W-:Y:S01]  /*4d00*/  UMOV UR9, UR41 ;  /* 0x0000002900097c82 */ /* 0x000fe20008000000 */
[----:B------:R-:W-:Y:S02]  /*4d10*/  UMOV UR11, UR43 ;  /* 0x0000002b000b7c82 */ /* 0x000fe40008000000 */
[----:B------:R-:W-:Y:S01]  /*4d20*/  IMAD.U32 R18, RZ, RZ, UR5 ;  /* 0x00000005ff127e24 */ /* 0x000fe2000f8e00ff */
[----:B------:R-:W-:Y:S01]  /*4d30*/  UMOV UR12, UR36 ;  /* 0x00000024000c7c82 */ /* 0x000fe20008000000 */
[----:B------:R-:W-:Y:S02]  /*4d40*/  IMAD.U32 R19, RZ, RZ, UR4 ;  /* 0x00000004ff137e24 */ /* 0x000fe4000f8e00ff */
[----:B------:R-:W-:Y:S01]  /*4d50*/  @!P1 IMAD.X R6, RZ, RZ, R17, P0 ;  /* 0x000000ffff069224 */ /* 0x000fe200000e0611 */
[----:B------:R-:W-:Y:S02]  /*4d60*/  @!P1 R2UR UR4, R18 ;  /* 0x00000000120492ca */ /* 0x000fe400000e0000 */
[----:B------:R-:W-:Y:S11]  /*4d70*/  @!P1 R2UR UR5, R19 ;  /* 0x00000000130592ca */ /* 0x000ff600000e0000 */
[----:B------:R-:W-:Y:S02]  /*4d80*/  @!UPT UIADD3 URZ, UPT, UPT, URZ, URZ, URZ ;  /* 0x000000fffffff290 */ /* 0x000fe4000fffe0ff */
[----:B------:R2:W-:Y:S01]  /*4d90*/  @!UP0 UTMALDG.3D [UR8], [UR4], desc[UR6] ;  /* 0x00000608040085b4 */ /* 0x0005e20008011000 */
[----:B------:R2:W-:Y:S01]  /*4da0*/  @!P1 SYNCS.ARRIVE.TRANS64.RED.A0TR RZ, [UR21+0x30], R0 ;  /* 0x00003000ffff99a7 */ /* 0x0005e20008300415 */
[----:B------:R-:W-:Y:S01]  /*4db0*/  SYNCS.ARRIVE.TRANS64.RED.A1T0 RZ, [UR37], RZ ;  /* 0x000000ffffff79a7 */ /* 0x000fe20008100425 */
[----:B------:R-:W3:Y:S02]  /*4dc0*/  SYNCS.PHASECHK.TRANS64.TRYWAIT P2, [UR21+0x58], R9 ;  /* 0x00005809ff0075a7 */ /* 0x000ee40008041115 */
[----:B--23--:R-:W-:Y:S05]  /*4dd0*/  @!P2 BRA `(.L_x_83) ;  /* 0x000000740030a947 */ /* 0x00cfea0003800000 */
.L_x_205:
        /* <DEDUP_REMOVED lines=24> */
.L_x_207:
[----:B------:R-:W-:Y:S01]  /*4f60*/  @!P1 R2UR UR5, R8 ;  /* 0x00000000080592ca */ /* 0x000fe200000e0000 */
[----:B------:R-:W-:Y:S01]  /*4f70*/  VOTEU.ALL UP0, P1 ;  /* 0x0000000000ff7886 */ /* 0x000fe20000800000 */
[----:B------:R-:W-:Y:S01]  /*4f80*/  @!P1 R2UR UR4, R6 ;  /* 0x00000000060492ca */ /* 0x000fe200000e0000 */
[----:B--2---:R-:W-:Y:S01]  /*4f90*/  @!P1 IMAD.MOV.U32 R0, RZ, RZ, 0x4000 ;  /* 0x00004000ff009424 */ /* 0x004fe200078e00ff */
[----:B------:R-:W-:Y:S01]  /*4fa0*/  UMOV UR6, 0x0 ;  /* 0x0000000000067882 */ /* 0x000fe20000000000 */
[----:B------:R-:W-:Y:S01]  /*4fb0*/  UMOV UR7, 0x10000000 ;  /* 0x1000000000077882 */ /* 0x000fe20000000000 */
[----:B------:R-:W-:Y:S01]  /*4fc0*/  @!UP0 UIADD3 UR10, UPT, UPT, UR42, 0xc0, URZ ;  /* 0x000000c02a0a8890 */ /* 0x000fe2000fffe0ff */
[----:B------:R-:W-:Y:S01]  /*4fd0*/  VIADD R14, R14, 0x1 ;  /* 0x000000010e0e7836 */ /* 0x000fe20000000000 */
[----:B------:R-:W-:Y:S01]  /*4fe0*/  @!UP0 UIADD3 UR8, UPT, UPT, UR21, 0x8400, URZ ;  /* 0x0000840015088890 */ /* 0x000fe2000fffe0ff */
[----:B------:R-:W-:Y:S01]  /*4ff0*/  VOTEU.ALL UP0, P1 ;  /* 0x0000000000ff7886 */ /* 0x000fe20000800000 */
[----:B------:R-:W-:Y:S01]  /*5000*/  UMOV UR9, UR25 ;  /* 0x0000001900097c82 */ /* 0x000fe20008000000 */
[----:B------:R-:W-:Y:S02]  /*5010*/  UMOV UR11, UR43 ;  /* 0x0000002b000b7c82 */ /* 0x000fe40008000000 */
[----:B------:R-:W-:Y:S01]  /*5020*/  IMAD.U32 R18, RZ, RZ, UR5 ;  /* 0x00000005ff127e24 */ /* 0x000fe2000f8e00ff */
[----:B------:R-:W-:Y:S01]  /*5030*/  UMOV UR12, UR36 ;  /* 0x00000024000c7c82 */ /* 0x000fe20008000000 */
[----:B------:R-:W-:Y:S03]  /*5040*/  IMAD.U32 R19, RZ, RZ, UR4 ;  /* 0x00000004ff137e24 */ /* 0x000fe6000f8e00ff */
        /* <DEDUP_REMOVED lines=8> */
.L_x_209:
[----:B------:R-:W-:Y:S01]  /*50d0*/  @!P1 IADD3 R6, P0, PT, R16, 0x580, RZ ;  /* 0x0000058010069810 */ /* 0x000fe20007f1e0ff */
[----:B------:R-:W-:Y:S01]  /*50e0*/  VOTEU.ALL UP0, P1 ;  /* 0x0000000000ff7886 */ /* 0x000fe20000800000 */
[----:B------:R-:W-:Y:S01]  /*50f0*/  UMOV UR6, 0x0 ;  /* 0x0000000000067882 */ /* 0x000fe20000000000 */
[----:B------:R-:W-:Y:S01]  /*5100*/  UMOV UR7, 0x10000000 ;  /* 0x1000000000077882 */ /* 0x000fe20000000000 */
[----:B------:R-:W-:Y:S01]  /*5110*/  @!P1 R2UR UR5, R6 ;  /* 0x00000000060592ca */ /* 0x000fe200000e0000 */
[----:B--2---:R-:W-:Y:S01]  /*5120*/  @!P1 IMAD.X R0, RZ, RZ, R17, P0 ;  /* 0x000000ffff009224 */ /* 0x004fe200000e0611 */
[----:B------:R-:W-:Y:S01]  /*5130*/  @!UP0 UIADD3 UR10, UPT, UPT, UR42, 0xe0, URZ ;  /* 0x000000e02a0a8890 */ /* 0x000fe2000fffe0ff */
[----:B------:R-:W-:Y:S01]  /*5140*/  R2UR UR18, R85 ;  /* 0x00000000551272ca */ /* 0x000fe200000e0000 */
[----:B------:R-:W-:Y:S01]  /*5150*/  @!UP0 UIADD3 UR8, UPT, UPT, UR21, 0xc400, URZ ;  /* 0x0000c40015088890 */ /* 0x000fe2000fffe0ff */
[----:B------:R-:W-:Y:S01]  /*5160*/  R2UR UR16, R86 ;  /* 0x00000000561072ca */ /* 0x000fe200000e0000 */
[----:B------:R-:W-:Y:S01]  /*5170*/  VOTEU.ALL UP0, P1 ;  /* 0x0000000000ff7886 */ /* 0x000fe20000800000 */
[----:B------:R-:W-:Y:S01]  /*5180*/  @!P1 R2UR UR4, R0 ;  /* 0x00000000000492ca */ /* 0x000fe200000e0000 */
[----:B------:R-:W-:Y:S01]  /*5190*/  UMOV UR9, UR17 ;  /* 0x0000001100097c82 */ /* 0x000fe20008000000 */
[----:B------:R-:W-:Y:S01]  /*51a0*/  UMOV UR11, UR43 ;  /* 0x0000002b000b7c82 */ /* 0x000fe20008000000 */
[----:B------:R-:W-:Y:S01]  /*51b0*/  UMOV UR12, UR36 ;  /* 0x00000024000c7c82 */ /* 0x000fe20008000000 */
[C---:B------:R-:W-:Y:S01]  /*51c0*/  ISETP.NE.AND P0, PT, R14.reuse, 0x2, PT ;  /* 0x000000020e00780c */ /* 0x040fe20003f05270 */
[----:B------:R-:W-:Y:S01]  /*51d0*/  UPLOP3.LUT UP1, UPT, UPT, UPT, UPT, 0x80, 0x8 ;  /* 0x000000000008789c */ /* 0x000fe20003f2f070 */
[----:B------:R-:W-:Y:S01]  /*51e0*/  IMAD.U32 R8, RZ, RZ, UR5 ;  /* 0x00000005ff087e24 */ /* 0x000fe2000f8e00ff */
[----:B------:R-:W-:Y:S01]  /*51f0*/  UMOV UR36, UR38 ;  /* 0x0000002600247c82 */ /* 0x000fe20008000000 */
[----:B------:R-:W-:Y:S01]  /*5200*/  SEL R0, RZ, 0x1, P0 ;  /* 0x00000001ff007807 */ /* 0x000fe20000000000 */
[----:B------:R-:W-:Y:S01]  /*5210*/  UIADD3 UR20, UPT, UPT, UR13, UR18, URZ ;  /* 0x000000120d147290 */ /* 0x000fe2000fffe0ff */
[----:B------:R-:W-:Y:S01]  /*5220*/  SEL R14, R14, RZ, P0 ;  /* 0x000000ff0e0e7207 */ /* 0x000fe20000000000 */
[----:B------:R-:W-:Y:S01]  /*5230*/  UIADD3 UR16, UPT, UPT, UR14, UR16, URZ ;  /* 0x000000100e107290 */ /* 0x000fe2000fffe0ff */
[----:B------:R-:W-:Y:S01]  /*5240*/  LOP3.LUT R13, R13, R0, RZ, 0x3c, !PT ;  /* 0x000000000d0d7212 */ /* 0x000fe200078e3cff */
[----:B------:R-:W-:Y:S01]  /*5250*/  IMAD.U32 R9, RZ, RZ, UR4 ;  /* 0x00000004ff097e24 */ /* 0x000fe2000f8e00ff */
[----:B------:R-:W-:Y:S04]  /*5260*/  @!P1 R2UR UR4, R8 ;  /* 0x00000000080492ca */ /* 0x000fe800000e0000 */
[----:B------:R-:W-:Y:S11]  /*5270*/  @!P1 R2UR UR5, R9 ;  /* 0x00000000090592ca */ /* 0x000ff600000e0000 */
[----:B------:R-:W-:Y:S02]  /*5280*/  @!UPT UIADD3 URZ, UPT, UPT, URZ, URZ, URZ ;  /* 0x000000fffffff290 */ /* 0x000fe4000fffe0ff */
[----:B------:R2:W-:Y:S01]  /*5290*/  @!UP0 UTMALDG.3D [UR8], [UR4], desc[UR6] ;  /* 0x00000608040085b4 */ /* 0x0005e20008011000 */
[----:B------:R2:W-:Y:S01]  /*52a0*/  @!P1 SYNCS.ARRIVE.TRANS64.RED.A0TR RZ, [UR21+0x48], R7 ;  /* 0x00004807ffff99a7 */ /* 0x0005e20008300415 */
[----:B------:R-:W-:Y:S01]  /*52b0*/  SYNCS.ARRIVE.TRANS64.RED.A1T0 RZ, [UR29], RZ ;  /* 0x000000ffffff79a7 */ /* 0x000fe2000810041d */
[----:B------:R-:W-:Y:S05]  /*52c0*/  BRA.U UP2, `(.L_x_86) ;  /* 0xffffffed02007547 */ /* 0x000fea000b83ffff */
[----:B------:R-:W3:Y:S02]  /*52d0*/  SYNCS.PHASECHK.TRANS64.TRYWAIT P0, [UR21+0x50], R10 ;  /* 0x0000500aff0075a7 */ /* 0x000ee40008001115 */
[----:B---3--:R-:W-:Y:S05]  /*52e0*/  @!P0 BRA `(.L_x_87) ;  /* 0x0000007000348947 */ /* 0x008fea0003800000 */
.L_x_211:
[----:B------:R-:W4:Y:S02]  /*52f0*/  SYNCS.PHASECHK.TRANS64.TRYWAIT P0, [UR21+0x58], R10 ;  /* 0x0000580aff0075a7 */ /* 0x000f240008001115 */
[----:B----4-:R-:W-:Y:S05]  /*5300*/  @!P0 BRA `(.L_x_88) ;  /* 0x0000007000448947 */ /* 0x010fea0003800000 */
.L_x_213:
[----:B------:R-:W4:Y:S01]  /*5310*/  SYNCS.PHASECHK.TRANS64.TRYWAIT P0, [UR21+0x60], R10 ;  /* 0x0000600aff0075a7 */ /* 0x000f220008001115 */
[----:B---3--:R-:W-:Y:S01]  /*5320*/  HFMA2 R0, -RZ, RZ, 0, 5.9604644775390625e-08 ;  /* 0x00000001ff007431 */ /* 0x008fe200000001ff */
[----:B----4-:R-:W-:Y:S06]  /*5330*/  @!P0 BRA `(.L_x_89) ;  /* 0x0000007000508947 */ /* 0x010fec0003800000 */
.L_x_215:
[----:B---3--:R-:W-:Y:S02]  /*5340*/  MOV R2, UR21 ;  /* 0x0000001500027c02 */ /* 0x008fe40008000f00 */
[----:B------:R-:W-:-:S07]  /*5350*/  SHF.L.U32 R0, R0, 0x1f, RZ ;  /* 0x0000001f00007819 */ /* 0x000fce00000006ff */
.L_x_90:
[----:B---3--:R3:W4:Y:S02]  /*5360*/  SYNCS.PHASECHK.TRANS64.TRYWAIT P0, [R2+URZ+0x68], R0 ;  /* 0x00006800020075a7 */ /* 0x00872400080011ff */
[----:B----4-:R-:W-:Y:S05]  /*5370*/  @!P0 NANOSLEEP.SYNCS 0x989680 ;  /* 0x009896800000895d */ /* 0x010fea0003900000 */
[----:B------:R-:W4:Y:S02]  /*5380*/  @!P0 SYNCS.PHASECHK.TRANS64 P0, [R2+URZ+0x68], R0 ;  /* 0x00006800020085a7 */ /* 0x000f2400080010ff */
[----:B-12-4-:R-:W-:Y:S05]  /*5390*/  @P0 EXIT ;  /* 0x000000000000094d */ /* 0x016fea0003800000 */
[----:B------:R-:W-:Y:S05]  /*53a0*/  BRA `(.L_x_90) ;  /* 0xfffffffc00ec7947 */ /* 0x000fea000383ffff */
.L_x_71:
[----:B------:R-:W-:-:S06]  /*53b0*/  UISETP.GE.AND UP0, UPT, UR17, 0x4, UPT ;  /* 0x000000041100788c */ /* 0x000fcc000bf06270 */
[----:B------:R-:W-:-:S13]  /*53c0*/  PLOP3.LUT P0, PT, PT, PT, UP0, 0x80, 0x8 ;  /* 0x000000000008781c */ /* 0x000fda0003f0f008 */
[----:B------:R-:W-:Y:S05]  /*53d0*/  @!P0 EXIT ;  /* 0x000000000000894d */ /* 0x000fea0003800000 */
[----:B------:R-:W1:Y:S08]  /*53e0*/  S2UR UR4, SR_CgaCtaId ;  /* 0x00000000000479c3 */ /* 0x000e700000008800 */
[----:B------:R-:W-:Y:S01]  /*53f0*/  BAR.SYNC.DEFER_BLOCKING 0x6, 0xa0 ;  /* 0x0182800000007b1d */ /* 0x000fe20000010000 */
[C---:B------:R-:W-:Y:S01]  /*5400*/  IMAD.SHL.U32 R2, R100.reuse, 0x20, RZ ;  /* 0x0000002064027824 */ /* 0x040fe200078e00ff */
[C---:B------:R-:W-:Y:S01]  /*5410*/  LOP3.LUT R82, R100.reuse, 0x1, RZ, 0xc0, !PT ;  /* 0x0000000164527812 */ /* 0x040fe200078ec0ff */
[C---:B------:R-:W-:Y:S01]  /*5420*/  IMAD.SHL.U32 R44, R100.reuse, 0x4, RZ ;  /* 0x00000004642c7824 */ /* 0x040fe200078e00ff */
[----:B------:R-:W-:Y:S01]  /*5430*/  CS2R R96, SRZ ;  /* 0x0000000000607805 */ /* 0x000fe2000001ff00 */
[----:B------:R-:W-:Y:S01]  /*5440*/  IMAD.U32 R37, R100, 0x10000, RZ ;  /* 0x0001000064257824 */ /* 0x000fe200078e00ff */
[----:B------:R-:W-:-:S02]  /*5450*/  UMOV UR43, 0x400 ;  /* 0x00000400002b7882 */ /* 0x000fc40000000000 */
[----:B------:R-:W2:Y:S01]  /*5460*/  LDC.64 R80, c[0x0][0x8b0] ;  /* 0x00022c00ff507b82 */ /* 0x000ea20000000a00 */
[----:B------:R-:W-:Y:S01]  /*5470*/  LOP3.LUT R3, R2, 0xe0, RZ, 0xc0, !PT ;  /* 0x000000e002037812 */ /* 0x000fe200078ec0ff */
[----:B------:R-:W-:Y:S01]  /*5480*/  IMAD.MOV.U32 R99, RZ, RZ, 0x2 ;  /* 0x00000002ff637424 */ /* 0x000fe200078e00ff */
[----:B------:R-:W-:Y:S01]  /*5490*/  ISETP.NE.U32.AND P0, PT, R82, 0x1, PT ;  /* 0x000000015200780c */ /* 0x000fe20003f05070 */
[----:B------:R-:W-:Y:S01]  /*54a0*/  IMAD.MOV.U32 R98, RZ, RZ, 0x4 ;  /* 0x00000004ff627424 */ /* 0x000fe200078e00ff */
[----:B------:R-:W-:Y:S01]  /*54b0*/  LOP3.LUT R44, R3, 0x1c, R44, 0xf8, !PT ;  /* 0x0000001c032c7812 */ /* 0x000fe200078ef82c */
[----:B------:R-:W-:Y:S01]  /*54c0*/  IMAD.MOV.U32 R36, RZ, RZ, RZ ;  /* 0x000000ffff247224 */ /* 0x000fe200078e00ff */
[----:B------:R-:W-:Y:S01]  /*54d0*/  LOP3.LUT R37, R37, 0x600000, RZ, 0xc0, !PT ;  /* 0x0060000025257812 */ /* 0x000fe200078ec0ff */
[----:B------:R-:W3:Y:S01]  /*54e0*/  LDC.64 R46, c[0x0][0x8a8] ;  /* 0x00022a00ff2e7b82 */ /* 0x000ee20000000a00 */
[----:B------:R-:W-:Y:S01]  /*54f0*/  R2P PR, R100, 0x6 ;  /* 0x0000000664007804 */ /* 0x000fe20000000000 */
[----:B------:R-:W-:Y:S01]  /*5500*/  IMAD.MOV.U32 R90, RZ, RZ, RZ ;  /* 0x000000ffff5a7224 */ /* 0x000fe200078e00ff */
[----:B------:R-:W-:Y:S01]  /*5510*/  LOP3.LUT R44, R44, 0xf00, R2, 0xf8, !PT ;  /* 0x00000f002c2c7812 */ /* 0x000fe200078ef802 */
[----:B------:R-:W4:Y:S01]  /*5520*/  LDCU UR62, c[0x0][0x370] ;  /* 0x00006e00ff3e77ac */ /* 0x000f220008000800 */
[----:B------:R-:W-:-:S02]  /*5530*/  P2R R2, PR, RZ, 0x1 ;  /* 0x00000001ff027803 */ /* 0x000fc40000000000 */
[----:B------:R-:W-:Y:S01]  /*5540*/  LOP3.LUT R100, R100, 0x60, RZ, 0xc0, !PT ;  /* 0x0000006064647812 */ /* 0x000fe200078ec0ff */
[----:B-1----:R-:W-:Y:S01]  /*5550*/  ULEA UR43, UR4, UR43, 0x18 ;  /* 0x0000002b042b7291 */ /* 0x002fe2000f8ec0ff */
[----:B------:R-:W-:Y:S01]  /*5560*/  SEL R99, R99, 0xfffffffe, !P1 ;  /* 0xfffffffe63637807 */ /* 0x000fe20004800000 */
[----:B------:R-:W1:Y:S01]  /*5570*/  LDCU.64 UR4, c[0x0][0x890] ;  /* 0x00011200ff0477ac */ /* 0x000e620008000a00 */
[----:B------:R-:W-:Y:S01]  /*5580*/  SEL R98, R98, 0xfffffffc, !P2 ;  /* 0xfffffffc62627807 */ /* 0x000fe20005000000 */
[----:B------:R-:W2:Y:S05]  /*5590*/  LDCU.64 UR54, c[0x0][0x348] ;  /* 0x00006900ff3677ac */ /* 0x000eaa0008000a00 */
[----:B------:R-:W4:Y:S01]  /*55a0*/  LDS R0, [UR43+0x110] ;  /* 0x0001102bff007984 */ /* 0x000f220008000800 */
[----:B------:R-:W2:Y:S01]  /*55b0*/  LDCU UR42, c[0x0][0xb0c] ;  /* 0x00016180ff2a77ac */ /* 0x000ea20008000800 */
[----:B------:R-:W2:Y:S01]  /*55c0*/  LDCU UR39, c[0x0][0xb30] ;  /* 0x00016600ff2777ac */ /* 0x000ea20008000800 */
[----:B------:R-:W2:Y:S01]  /*55d0*/  LDCU.64 UR60, c[0x0][0x888] ;  /* 0x00011100ff3c77ac */ /* 0x000ea20008000a00 */
[----:B-1----:R-:W-:Y:S01]  /*55e0*/  IMAD.U32 R102, RZ, RZ, UR4 ;  /* 0x00000004ff667e24 */ /* 0x002fe2000f8e00ff */
[----:B------:R-:W-:Y:S01]  /*55f0*/  UIADD3 UR4, UPT, UPT, UR43, 0x400, URZ ;  /* 0x000004002b047890 */ /* 0x000fe2000fffe0ff */
[----:B------:R-:W-:Y:S01]  /*5600*/  IMAD.U32 R101, RZ, RZ, UR5 ;  /* 0x00000005ff657e24 */ /* 0x000fe2000f8e00ff */
[----:B------:R-:W1:Y:S04]  /*5610*/  LDCU.64 UR40, c[0x0][0xb28] ;  /* 0x00016500ff2877ac */ /* 0x000e680008000a00 */
[----:B------:R-:W-:Y:S01]  /*5620*/  IMAD.U32 R88, RZ, RZ, UR4 ;  /* 0x00000004ff587e24 */ /* 0x000fe2000f8e00ff */
[----:B------:R-:W1:Y:S01]  /*5630*/  LDCU.128 UR56, c[0x0][0xb10] ;  /* 0x00016200ff3877ac */ /* 0x000e620008000c00 */
[----:B------:R-:W1:Y:S01]  /*5640*/  LDCU UR53, c[0x0][0x374] ;  /* 0x00006e80ff3577ac */ /* 0x000e620008000800 */
[----:B------:R-:W-:Y:S01]  /*5650*/  UMOV UR52, URZ ;  /* 0x000000ff00347c82 */ /* 0x000fe20008000000 */
[----:B------:R-:W-:Y:S01]  /*5660*/  UMOV UR47, URZ ;  /* 0x000000ff002f7c82 */ /* 0x000fe20008000000 */
[----:B-1234-:R-:W-:-:S07]  /*5670*/  IMAD.IADD R37, R0, 0x1, R37 ;  /* 0x0000000100257824 */ /* 0x01efce00078e0225 */
.L_x_166:
[----:B------:R-:W-:Y:S02]  /*5680*/  LEA R3, R90, UR43, 0x3 ;  /* 0x0000002b5a037c11 */ /* 0x000fe4000f8e18ff */
[----:B------:R-:W-:Y:S02]  /*5690*/  SHF.L.U32 R0, R96, 0x1f, RZ ;  /* 0x0000001f60007819 */ /* 0x000fe400000006ff */
[----:B-1----:R-:W-:Y:S02]  /*56a0*/  LEA R4, R90, UR43, 0x4 ;  /* 0x0000002b5a047c11 */ /* 0x002fe4000f8e20ff */
[----:B------:R-:W1:Y:S02]  /*56b0*/  SYNCS.PHASECHK.TRANS64.TRYWAIT P0, [R3+URZ+0x80], R0 ;  /* 0x00008000030075a7 */ /* 0x000e6400080011ff */
[----:B-1----:R-:W-:Y:S05]  /*56c0*/  @!P0 BRA `(.L_x_91) ;  /* 0x0000006c00848947 */ /* 0x002fea0003800000 */
.L_x_216:
        /* <DEDUP_REMOVED lines=8> */
[----:B--2---:R-:W-:Y:S11]  /*5750*/  LOP3.LUT P0, RZ, R6, 0x1, RZ, 0xc0, !PT ;  /* 0x0000000106ff7812 */ /* 0x004ff6000780c0ff */
[----:B------:R-:W-:Y:S02]  /*5760*/  @!UPT UIADD3 URZ, UPT, UPT, URZ, URZ, URZ ;  /* 0x000000fffffff290 */ /* 0x000fe4000fffe0ff */
[----:B---3--:R-:W-:Y:S01]  /*5770*/  VOTEU.ANY UP1, P0 ;  /* 0x0000000000ff7886 */ /* 0x008fe20000020100 */
[----:B------:R-:W-:Y:S01]  /*5780*/  PLOP3.LUT P0, PT, PT, PT, UP1, 0x80, 0x8 ;  /* 0x000000000008781c */ /* 0x000fe20003f0f018 */
[----:B------:R-:W-:Y:S06]  /*5790*/  UP2UR UR4, UPR, URZ, 0x2 ;  /* 0x00000002ff047883 */ /* 0x000fec0008000000 */
[----:B------:R-:W-:Y:S06]  /*57a0*/  IMAD.U32 R103, RZ, RZ, UR4 ;  /* 0x00000004ff677e24 */ /* 0x000fec000f8e00ff */
[----:B-1----:R-:W-:Y:S02]  /*57b0*/  @P0 SHF.R.U32.HI R0, RZ, 0x10, R5 ;  /* 0x00000010ff000819 */ /* 0x002fe40000011605 */
        /* <DEDUP_REMOVED lines=12> */
[----:B------:R-:W2:Y:S01]  /*5880*/  LDCU UR12, c[0x0][0xb20] ;  /* 0x00016400ff0c77ac */ /* 0x000ea20008000800 */
[----:B------:R-:W-:Y:S02]  /*5890*/  UIMAD.WIDE.U32 UR4, UR53, UR59, URZ ;  /* 0x0000003b350472a5 */ /* 0x000fe4000f8e00ff */
[----:B------:R-:W-:Y:S02]  /*58a0*/  UIMAD.WIDE.U32 UR6, UR62, UR56, URZ ;  /* 0x000000383e0672a5 */ /* 0x000fe4000f8e00ff */
[----:B------:R-:W-:Y:S02]  /*58b0*/  UISETP.NE.AND UP0, UPT, UR58, 0x1, UPT ;  /* 0x000000013a00788c */ /* 0x000fe4000bf05270 */
[----:B------:R-:W-:Y:S02]  /*58c0*/  UIMAD.WIDE.U32 UR8, UR37, UR59, URZ ;  /* 0x0000003b250872a5 */ /* 0x000fe4000f8e00ff */
[----:B------:R-:W-:Y:S02]  /*58d0*/  UIMAD.WIDE.U32 UR10, UR38, UR56, URZ ;  /* 0x00000038260a72a5 */ /* 0x000fe4000f8e00ff */
[----:B------:R-:W-:Y:S02]  /*58e0*/  UISETP.NE.AND UP1, UPT, UR42, 0x1, UPT ;  /* 0x000000012a00788c */ /* 0x000fe4000bf25270 */
[----:B------:R-:W-:Y:S01]  /*58f0*/  UISETP.NE.AND UP2, UPT, UR45, 0x1, UPT ;  /* 0x000000012d00788c */ /* 0x000fe2000bf45270 */
[----:B------:R-:W-:Y:S02]  /*5900*/  UMOV UR4, UR5 ;  /* 0x0000000500047c82 */ /* 0x000fe40008000000 */
[----:B--2---:R-:W-:Y:S03]  /*5910*/  USHF.R.U32.HI UR5, URZ, UR12, UR4 ;  /* 0x0000000cff057299 */ /* 0x004fe60008011604 */
[----:B------:R-:W-:Y:S02]  /*5920*/  UMOV UR4, UR7 ;  /* 0x0000000700047c82 */ /* 0x000fe40008000000 */
[----:B------:R-:W-:Y:S02]  /*5930*/  USHF.R.U32.HI UR7, URZ, UR57, UR4 ;  /* 0x00000039ff077299 */ /* 0x000fe40008011604 */
[----:B------:R-:W-:Y:S02]  /*5940*/  USEL UR4, UR53, UR5, !UP0 ;  /* 0x0000000535047287 */ /* 0x000fe4000c000000 */
[----:B------:R-:W-:Y:S01]  /*5950*/  USEL UR7, UR62, UR7, !UP1 ;  /* 0x000000073e077287 */ /* 0x000fe2000c800000 */
[----:B------:R-:W-:Y:S01]  /*5960*/  UMOV UR5, UR9 ;  /* 0x0000000900057c82 */ /* 0x000fe20008000000 */
[----:B------:R-:W-:Y:S02]  /*5970*/  UIMAD.WIDE.U32 UR8, UR4, UR40, URZ ;  /* 0x00000028040872a5 */ /* 0x000fe4000f8e00ff */
[----:B------:R-:W-:Y:S03]  /*5980*/  USHF.R.U32.HI UR6, URZ, UR12, UR5 ;  /* 0x0000000cff067299 */ /* 0x000fe60008011605 */
[----:B------:R-:W-:Y:S01]  /*5990*/  UMOV UR5, UR11 ;  /* 0x0000000b00057c82 */ /* 0x000fe20008000000 */
[----:B------:R-:W-:Y:S02]  /*59a0*/  UIMAD.WIDE.U32 UR10, UR7, UR40, URZ ;  /* 0x00000028070a72a5 */ /* 0x000fe4000f8e00ff */
[----:B------:R-:W-:Y:S02]  /*59b0*/  USHF.R.U32.HI UR12, URZ, UR57, UR5 ;  /* 0x00000039ff0c7299 */ /* 0x000fe40008011605 */
[----:B------:R-:W-:Y:S01]  /*59c0*/  USEL UR6, UR37, UR6, !UP0 ;  /* 0x0000000625067287 */ /* 0x000fe2000c000000 */
[----:B------:R-:W-:Y:S02]  /*59d0*/  UMOV UR5, UR9 ;  /* 0x0000000900057c82 */ /* 0x000fe40008000000 */
[----:B------:R-:W-:Y:S01]  /*59e0*/  UMOV UR10, UR11 ;  /* 0x0000000b000a7c82 */ /* 0x000fe20008000000 */
[----:B------:R-:W-:Y:S02]  /*59f0*/  @UP2 USHF.R.U32.HI UR4, URZ, UR41, UR5 ;  /* 0x00000029ff042299 */ /* 0x000fe40008011605 */
[----:B------:R-:W-:Y:S02]  /*5a00*/  @UP2 USHF.R.U32.HI UR7, URZ, UR41, UR10 ;  /* 0x00000029ff072299 */ /* 0x000fe4000801160a */
[----:B------:R-:W-:Y:S02]  /*5a10*/  UIMAD UR4, UR45, UR4, URZ ;  /* 0x000000042d0472a4 */ /* 0x000fe4000f8e02ff */
        /* <DEDUP_REMOVED lines=8> */
[----:B------:R-:W-:Y:S02]  /*5aa0*/  USEL UR11, UR6, UR4, !UP2 ;  /* 0x00000004060b7287 */ /* 0x000fe4000d000000 */
[----:B------:R-:W-:Y:S02]  /*5ab0*/  UIADD3 UR8, UPT, UPT, -UR5, URZ, URZ ;  /* 0x000000ff05087290 */ /* 0x000fe4000fffe1ff */
[----:B------:R-:W-:Y:S01]  /*5ac0*/  UIADD3 UR10, UPT, UPT, -UR11, URZ, URZ ;  /* 0x000000ff0b0a7290 */ /* 0x000fe2000fffe1ff */
[----:B------:R-:W-:Y:S01]  /*5ad0*/  @!UP0 UMOV UR4, UR9 ;  /* 0x0000000900048c82 */ /* 0x000fe20008000000 */
[----:B------:R-:W-:Y:S02]  /*5ae0*/  UIADD3 UR9, UPT, UPT, -UR6, URZ, URZ ;  /* 0x000000ff06097290 */ /* 0x000fe4000fffe1ff */
[----:B------:R-:W-:Y:S02]  /*5af0*/  @!UP0 USHF.R.U32.HI UR4, URZ, UR41, UR4 ;  /* 0x00000029ff048299 */ /* 0x000fe40008011604 */
[----:B------:R-:W-:Y:S02]  /*5b00*/  UIMAD UR10, UR45, UR10, UR6 ;  /* 0x0000000a2d0a72a4 */ /* 0x000fe4000f8e0206 */
[----:B------:R-:W-:Y:S04]  /*5b10*/  @!UP0 USEL UR4, UR5, UR4, !UP2 ;  /* 0x0000000405048287 */ /* 0x000fe8000d000000 */
[----:B------:R-:W-:Y:S02]  /*5b20*/  @!UP0 UIMAD UR10, UR7, UR10, UR4 ;  /* 0x0000000a070a82a4 */ /* 0x000fe4000f8e0204 */
[----:B------:R-:W-:Y:S02]  /*5b30*/  @!UP0 UIADD3 UR11, UPT, UPT, UR11, -UR4, URZ ;  /* 0x800000040b0b8290 */ /* 0x000fe4000fffe0ff */
[----:B------:R-:W-:Y:S02]  /*5b40*/  UIMAD UR7, UR42, UR8, UR38 ;  /* 0x000000082a0772a4 */ /* 0x000fe4000f8e0226 */
[----:B------:R-:W-:Y:S02]  /*5b50*/  @!UP0 UIMAD UR6, UR11, UR45, UR5 ;  /* 0x0000002d0b0682a4 */ /* 0x000fe4000f8e0205 */
[----:B------:R-:W-:Y:S01]  /*5b60*/  UIMAD UR4, UR58, UR9, UR37 ;  /* 0x000000093a0472a4 */ /* 0x000fe2000f8e0225 */
[----:B------:R-:W-:Y:S02]  /*5b70*/  @!UP0 UMOV UR5, UR10 ;  /* 0x0000000a00058c82 */ /* 0x000fe40008000000 */
[----:B------:R-:W-:Y:S02]  /*5b80*/  UIMAD UR38, UR5, UR42, UR7 ;  /* 0x0000002a052672a4 */ /* 0x000fe4000f8e0207 */
[----:B------:R-:W-:Y:S11]  /*5b90*/  UIMAD UR37, UR6, UR58, UR4 ;  /* 0x0000003a062572a4 */ /* 0x000ff6000f8e0204 */
[----:B------:R-:W-:Y:S01]  /*5ba0*/  @!UPT UIADD3 URZ, UPT, UPT, URZ, URZ, URZ ;  /* 0x000000fffffff290 */ /* 0x000fe2000fffe0ff */
.L_x_92:
[----:B------:R-:W-:Y:S01]  /*5bb0*/  UISETP.NE.AND UP0, UPT, UR39, 0x1, UPT ;  /* 0x000000012700788c */ /* 0x000fe2000bf05270 */
[----:B------:R-:W-:Y:S01]  /*5bc0*/  LOP3.LUT P0, RZ, R88, 0x3f0, RZ, 0xc0, !PT ;  /* 0x000003f058ff7812 */ /* 0x000fe2000780c0ff */
[----:B------:R-:W-:Y:S01]  /*5bd0*/  USHF.L.U32 UR50, UR16, 0x7, URZ ;  /* 0x0000000710327899 */ /* 0x000fe200080006ff */
[----:B------:R-:W-:Y:S01]  /*5be0*/  BSSY.RECONVERGENT B6, `(.L_x_93) ;  /* 0x0000034000067945 */ /* 0x000fe20003800200 */
[----:B------:R-:W-:Y:S01]  /*5bf0*/  USHF.L.U32 UR49, UR20, 0x8, URZ ;  /* 0x0000000814317899 */ /* 0x000fe200080006ff */
[----:B------:R-:W-:Y:S06]  /*5c00*/  IADD3 R90, PT, PT, R90, 0x1, RZ ;  /* 0x000000015a5a7810 */ /* 0x000fec0007ffe0ff */
[----:B------:R-:W2:Y:S01]  /*5c10*/  @!UP0 LDCU.128 UR12, c[0x0][0xb10] ;  /* 0x00016200ff0c87ac */ /* 0x000ea20008000c00 */
[----:B------:R-:W3:Y:S01]  /*5c20*/  @!UP0 LDCU UR5, c[0x0][0xb0c] ;  /* 0x00016180ff0587ac */ /* 0x000ee20008000800 */
[----:B------:R-:W4:Y:S01]  /*5c30*/  @!UP0 LDCU UR10, c[0x0][0xb20] ;  /* 0x00016400ff0a87ac */ /* 0x000f220008000800 */
[----:B--2---:R-:W-:Y:S02]  /*5c40*/  UIMAD.WIDE.U32 UR8, UR38, UR12, URZ ;  /* 0x0000000c260872a5 */ /* 0x004fe4000f8e00ff */
[----:B------:R-:W-:Y:S02]  /*5c50*/  UIMAD.WIDE.U32 UR6, UR37, UR15, URZ ;  /* 0x0000000f250672a5 */ /* 0x000fe4000f8e00ff */
[----:B------:R-:W-:Y:S03]  /*5c60*/  @!UP0 UISETP.NE.AND UP1, UPT, UR14, 0x1, UPT ;  /* 0x000000010e00888c */ /* 0x000fe6000bf25270 */
[----:B------:R-:W-:Y:S01]  /*5c70*/  @!UP0 UMOV UR4, UR9 ;  /* 0x0000000900048c82 */ /* 0x000fe20008000000 */
[----:B---3--:R-:W-:Y:S02]  /*5c80*/  @!UP0 UISETP.NE.AND UP2, UPT, UR5, 0x1, UPT ;  /* 0x000000010500888c */ /* 0x008fe4000bf45270 */
[----:B------:R-:W-:Y:S01]  /*5c90*/  @!UP0 USHF.R.U32.HI UR4, URZ, UR13, UR4 ;  /* 0x0000000dff048299 */ /* 0x000fe20008011604 */
[----:B------:R-:W-:Y:S02]  /*5ca0*/  @!UP0 UMOV UR6, UR7 ;  /* 0x0000000700068c82 */ /* 0x000fe40008000000 */
[----:B----4-:R-:W-:Y:S02]  /*5cb0*/  @!UP0 USHF.R.U32.HI UR6, URZ, UR10, UR6 ;  /* 0x0000000aff068299 */ /* 0x010fe40008011606 */
[----:B------:R-:W-:Y:S02]  /*5cc0*/  @!UP0 USEL UR7, UR38, UR4, !UP2 ;  /* 0x0000000426078287 */ /* 0x000fe4000d000000 */
[----:B------:R-:W-:Y:S04]  /*5cd0*/  @!UP0 USEL UR6, UR37, UR6, !UP1 ;  /* 0x0000000625068287 */ /* 0x000fe8000c800000 */
[----:B------:R-:W-:Y:S02]  /*5ce0*/  @!UP0 UIADD3 UR4, UPT, UPT, -UR7, UR6, URZ ;  /* 0x0000000607048290 */ /* 0x000fe4000fffe1ff */
[----:B------:R-:W-:Y:S02]  /*5cf0*/  @!UP0 UIADD3 UR6, UPT, UPT, UR7, -UR6, URZ ;  /* 0x8000000607068290 */ /* 0x000fe4000fffe0ff */
[----:B------:R-:W-:Y:S02]  /*5d00*/  @!UP0 UIMAD UR38, UR4, UR5, UR38 ;  /* 0x00000005042682a4 */ /* 0x000fe4000f8e0226 */
[----:B------:R-:W-:Y:S01]  /*5d10*/  @!UP0 UIMAD UR37, UR6, UR14, UR37 ;  /* 0x0000000e062582a4 */ /* 0x000fe2000f8e0225 */
[----:B------:R-:W-:Y:S11]  /*5d20*/  @!P0 BRA `(.L_x_94) ;  /* 0x00000000007c8947 */ /* 0x000ff60003800000 */
[----:B------:R-:W2:Y:S01]  /*5d30*/  LDCU.64 UR8, c[0x4][0x80] ;  /* 0x01001000ff0877ac */ /* 0x000ea20008000a00 */
[----:B------:R-:W-:Y:S01]  /*5d40*/  MOV R2, 0x0 ;  /* 0x0000000000027802 */ /* 0x000fe20000000f00 */
[----:B------:R-:W-:Y:S02]  /*5d50*/  HFMA2 R12, -RZ, RZ, 0, 5.9604644775390625e-08 ;  /* 0x00000001ff0c7431 */ /* 0x000fe400000001ff */
[----:B------:R-:W-:Y:S01]  /*5d60*/  IMAD.MOV.U32 R8, RZ, RZ, 0x70 ;  /* 0x00000070ff087424 */ /* 0x000fe200078e00ff */
[----:B------:R3:W4:Y:S01]  /*5d70*/  LDC.64 R14, c[0x4][R2] ;  /* 0x01000000020e7b82 */ /* 0x0007220000000a00 */
[----:B------:R-:W1:Y:S01]  /*5d80*/  LDCU.64 UR6, c[0x4][0x88] ;  /* 0x01001100ff0677ac */ /* 0x000e620008000a00 */
[----:B------:R-:W-:Y:S01]  /*5d90*/  IMAD.MOV.U32 R13, RZ, RZ, RZ ;  /* 0x000000ffff0d7224 */ /* 0x000fe200078e00ff */
[----:B------:R-:W1:Y:S01]  /*5da0*/  LDCU.64 UR4, c[0x4][0x8] ;  /* 0x01000100ff0477ac */ /* 0x000e620008000a00 */
[----:B--2---:R-:W-:Y:S01]  /*5db0*/  MOV R5, UR9 ;  /* 0x0000000900057c02 */ /* 0x004fe20008000f00 */
[----:B------:R-:W-:Y:S01]  /*5dc0*/  IMAD.U32 R4, RZ, RZ, UR8 ;  /* 0x00000008ff047e24 */ /* 0x000fe2000f8e00ff */
[----:B-1----:R-:W-:Y:S01]  /*5dd0*/  MOV R7, UR7 ;  /* 0x0000000700077c02 */ /* 0x002fe20008000f00 */
[----:B------:R-:W-:Y:S01]  /*5de0*/  IMAD.U32 R6, RZ, RZ, UR6 ;  /* 0x00000006ff067e24 */ /* 0x000fe2000f8e00ff */
[----:B------:R-:W-:Y:S01]  /*5df0*/  MOV R11, UR5 ;  /* 0x00000005000b7c02 */ /* 0x000fe20008000f00 */
[----:B------:R-:W-:Y:S02]  /*5e00*/  IMAD.U32 R10, RZ, RZ, UR4 ;  /* 0x00000004ff0a7e24 */ /* 0x000fe4000f8e00ff */
[----:B------:R-:W-:Y:S07]  /*5e10*/  LEPC R20, `(.L_x_95) ;  /* 0x000000001014794e */ /* 0x000fee0000000000 */
[----:B---345:R-:W-:Y:S05]  /*5e20*/  CALL.ABS.NOINC R14 ;  /* 0x000000000e007343 */ /* 0x038fea0003c00000 */
.L_x_95:
[----:B------:R-:W1:Y:S01]  /*5e30*/  LDCU.64 UR8, c[0x4][0x80] ;  /* 0x01001000ff0877ac */ /* 0x000e620008000a00 */
[----:B------:R-:W2:Y:S01]  /*5e40*/  LDC.64 R2, c[0x4][R2] ;  /* 0x0100000002027b82 */ /* 0x000ea20000000a00 */
[----:B------:R-:W-:Y:S02]  /*5e50*/  HFMA2 R12, -RZ, RZ, 0, 5.9604644775390625e-08 ;  /* 0x00000001ff0c7431 */ /* 0x000fe400000001ff */
[----:B------:R-:W-:Y:S02]  /*5e60*/  IMAD.MOV.U32 R8, RZ, RZ, 0x70 ;  /* 0x00000070ff087424 */ /* 0x000fe400078e00ff */
[----:B------:R-:W-:Y:S01]  /*5e70*/  IMAD.MOV.U32 R13, RZ, RZ, RZ ;  /* 0x000000ffff0d7224 */ /* 0x000fe200078e00ff */
[----:B------:R-:W3:Y:S01]  /*5e80*/  LDCU.64 UR6, c[0x4][0x88] ;  /* 0x01001100ff0677ac */ /* 0x000ee20008000a00 */
[----:B------:R-:W4:Y:S01]  /*5e90*/  LDCU.64 UR4, c[0x4][0x8] ;  /* 0x01000100ff0477ac */ /* 0x000f220008000a00 */
[----:B-1----:R-:W-:Y:S02]  /*5ea0*/  MOV R4, UR8 ;  /* 0x0000000800047c02 */ /* 0x002fe40008000f00 */
[----:B------:R-:W-:Y:S02]  /*5eb0*/  MOV R5, UR9 ;  /* 0x0000000900057c02 */ /* 0x000fe40008000f00 */
[----:B---3--:R-:W-:Y:S01]  /*5ec0*/  MOV R7, UR7 ;  /* 0x0000000700077c02 */ /* 0x008fe20008000f00 */
[----:B------:R-:W-:Y:S01]  /*5ed0*/  IMAD.U32 R6, RZ, RZ, UR6 ;  /* 0x00000006ff067e24 */ /* 0x000fe2000f8e00ff */
[----:B----4-:R-:W-:Y:S01]  /*5ee0*/  MOV R11, UR5 ;  /* 0x00000005000b7c02 */ /* 0x010fe20008000f00 */
[----:B------:R-:W-:Y:S02]  /*5ef0*/  IMAD.U32 R10, RZ, RZ, UR4 ;  /* 0x00000004ff0a7e24 */ /* 0x000fe4000f8e00ff */
[----:B------:R-:W-:Y:S07]  /*5f00*/  LEPC R20, `(.L_x_94) ;  /* 0x000000001014794e */ /* 0x000fee0000000000 */
[----:B--2---:R-:W-:Y:S05]  /*5f10*/  CALL.ABS.NOINC R2 ;  /* 0x0000000002007343 */ /* 0x004fea0003c00000 */
.L_x_94:
[----:B------:R-:W-:Y:S05]  /*5f20*/  BSYNC.RECONVERGENT B6 ;  /* 0x0000000000067941 */ /* 0x000fea0003800200 */
.L_x_93:
[----:B------:R-:W-:Y:S02]  /*5f30*/  R2UR UR6, R87 ;  /* 0x00000000570672ca */ /* 0x000fe400000e0000 */
[----:B------:R-:W-:Y:S02]  /*5f40*/  R2UR UR5, R102 ;  /* 0x00000000660572ca */ /* 0x000fe400000e0000 */
[----:B------:R-:W-:Y:S02]  /*5f50*/  R2UR UR4, R101 ;  /* 0x00000000650472ca */ /* 0x000fe400000e0000 */
[----:B------:R-:W-:Y:S02]  /*5f60*/  ISETP.NE.U32.AND P4, PT, R80, RZ, PT ;  /* 0x000000ff5000720c */ /* 0x000fe40003f85070 */
[----:B------:R-:W-:Y:S02]  /*5f70*/  ISETP.NE.U32.AND P2, PT, RZ, UR60, PT ;  /* 0x0000003cff007c0c */ /* 0x000fe4000bf45070 */
[----:B------:R-:W-:Y:S02]  /*5f80*/  ISETP.NE.AND.EX P4, PT, R81, RZ, PT, P4 ;  /* 0x000000ff5100720c */ /* 0x000fe40003f85340 */
[----:B------:R-:W-:Y:S01]  /*5f90*/  ISETP.NE.AND.EX P2, PT, RZ, UR61, PT, P2 ;  /* 0x0000003dff007c0c */ /* 0x000fe2000bf45320 */
[----:B------:R-:W-:Y:S02]  /*5fa0*/  UISETP.NE.AND UP2, UPT, UR6, URZ, UPT ;  /* 0x000000ff0600728c */ /* 0x000fe4000bf45270 */
[----:B------:R-:W-:Y:S04]  /*5fb0*/  UISETP.NE.U32.AND UP0, UPT, UR5, URZ, UPT ;  /* 0x000000ff0500728c */ /* 0x000fe8000bf05070 */
[----:B------:R-:W-:Y:S01]  /*5fc0*/  UISETP.NE.AND.EX UP1, UPT, UR4, URZ, UPT, UP0 ;  /* 0x000000ff0400728c */ /* 0x000fe2000bf25300 */
[----:B------:R-:W-:Y:S01]  /*5fd0*/  PLOP3.LUT P1, PT, PT, PT, UP2, 0x80, 0x8 ;  /* 0x000000000008781c */ /* 0x000fe20003f2f028 */
[----:B------:R-:W-:Y:S03]  /*5fe0*/  UPLOP3.LUT UP0, UPT, UPT, UPT, UPT, 0x40, 0x4 ;  /* 0x000000000004789c */ /* 0x000fe60003f0e870 */
[----:B------:R-:W-:Y:S06]  /*5ff0*/  @UP2 UPLOP3.LUT UP0, UPT, UPT, UPT, UP1, 0x80, 0x8 ;  /* 0x000000000008289c */ /* 0x000fec0003f0f010 */
[----:B------:R-:W-:Y:S01]  /*6000*/  PLOP3.LUT P0, PT, PT, PT, UP0, 0x80, 0x8 ;  /* 0x000000000008781c */ /* 0x000fe20003f0f008 */
[----:B------:R-:W-:Y:S01]  /*6010*/  @!UPT UIADD3 URZ, UPT, UPT, URZ, URZ, URZ ;  /* 0x000000fffffff290 */ /* 0x000fe2000fffe0ff */
[----:B------:R-:W-:Y:S11]  /*6020*/  BRA.U !UP1, `(.L_x_96) ;  /* 0x0000000109407547 */ /* 0x000ff6000b800000 */
[----:B------:R-:W-:Y:S01]  /*6030*/  UISETP.NE.U32.AND UP0, UPT, UR60, URZ, UPT ;  /* 0x000000ff3c00728c */ /* 0x000fe2000bf05070 */
[----:B------:R-:W-:Y:S01]  /*6040*/  R2UR UR6, R102 ;  /* 0x00000000660672ca */ /* 0x000fe200000e0000 */
[----:B------:R-:W2:Y:S01]  /*6050*/  LDCU.64 UR8, c[0x0][0x358] ;  /* 0x00006b00ff0877ac */ /* 0x000ea20008000a00 */
[----:B------:R-:W-:Y:S02]  /*6060*/  HFMA2 R83, -RZ, RZ, 0, 5.9604644775390625e-08 ;  /* 0x00000001ff537431 */ /* 0x000fe400000001ff */
[----:B-1----:R-:W-:Y:S01]  /*6070*/  IMAD.MOV.U32 R0, RZ, RZ, 0x1 ;  /* 0x00000001ff007424 */ /* 0x002fe200078e00ff */
[----:B------:R-:W-:Y:S06]  /*6080*/  UISETP.NE.AND.EX UP0, UPT, UR61, URZ, UPT, UP0 ;  /* 0x000000ff3d00728c */ /* 0x000fec000bf05300 */
[----:B------:R-:W-:Y:S05]  /*6090*/  PLOP3.LUT P3, PT, PT, PT, UP0, 0x80, 0x8 ;  /* 0x000000000008781c */ /* 0x000fea0003f6f008 */
[----:B------:R-:W1:Y:S01]  /*60a0*/  @UP0 LDCU.64 UR4, c[0x0][0x888] ;  /* 0x00011100ff0407ac */ /* 0x000e620008000a00 */
[----:B------:R-:W-:Y:S07]  /*60b0*/  @UP0 UIMAD UR6, UR36, UR6, URZ ;  /* 0x00000006240602a4 */ /* 0x000fee000f8e02ff */
[----:B------:R-:W-:Y:S01]  /*60c0*/  @!P3 PRMT R83, R0, 0x7610, R83 ;  /* 0x000076100053b816 */ /* 0x000fe20000000053 */
[----:B-1----:R-:W-:Y:S06]  /*60d0*/  @UP0 UIMAD.WIDE UR4, UR6, 0x4, UR4 ;  /* 0x00000004060408a5 */ /* 0x002fec000f8e0204 */
[----:B------:R-:W-:Y:S02]  /*60e0*/  IMAD.U32 R2, RZ, RZ, UR4 ;  /* 0x00000004ff027e24 */ /* 0x000fe4000f8e00ff */
[----:B------:R-:W-:Y:S03]  /*60f0*/  IMAD.U32 R3, RZ, RZ, UR5 ;  /* 0x00000005ff037e24 */ /* 0x000fe6000f8e00ff */
[----:B------:R-:W1:Y:S02]  /*6100*/  @!UP0 LDCU UR4, c[0x0][0x880] ;  /* 0x00011000ff0487ac */ /* 0x000e640008000800 */
[----:B--2--5:R2:W5:Y:S02]  /*6110*/  @P3 LDG.E R45, desc[UR8][R2.64] ;  /* 0x00000008022d3981 */ /* 0x024564000c1e1900 */
[----:B-12---:R-:W-:Y:S02]  /*6120*/  @!P3 MOV R45, UR4 ;  /* 0x00000004002dbc02 */ /* 0x006fe40008000f00 */
.L_x_96:
[----:B------:R-:W-:Y:S05]  /*6130*/  @!P4 BRA `(.L_x_97) ;  /* 0x000000000024c947 */ /* 0x000fea0003800000 */
[----:B------:R-:W-:Y:S01]  /*6140*/  ISETP.NE.U32.AND P3, PT, R46, RZ, PT ;  /* 0x000000ff2e00720c */ /* 0x000fe20003f65070 */
[----:B------:R-:W2:Y:S03]  /*6150*/  LDCU.64 UR4, c[0x0][0x358] ;  /* 0x00006b00ff0477ac */ /* 0x000ea60008000a00 */
[----:B------:R-:W-:Y:S11]  /*6160*/  ISETP.NE.AND.EX P3, PT, R47, RZ, PT, P3 ;  /* 0x000000ff2f00720c */ /* 0x000ff60003f65330 */
[----:B------:R-:W-:Y:S02]  /*6170*/  @!UPT UIADD3 URZ, UPT, UPT, URZ, URZ, URZ ;  /* 0x000000fffffff290 */ /* 0x000fe4000fffe0ff */
[----:B------:R-:W3:Y:S01]  /*6180*/  @P3 LDC.64 R2, c[0x0][0x8a8] ;  /* 0x00022a00ff023b82 */ /* 0x000ee20000000a00 */
[----:B-1----:R-:W-:Y:S04]  /*6190*/  @P3 IMAD R0, R80, UR36, RZ ;  /* 0x0000002450003c24 */ /* 0x002fe8000f8e02ff */
[----:B---3--:R-:W-:Y:S05]  /*61a0*/  @P3 IMAD.WIDE R2, R0, 0x4, R2 ;  /* 0x0000000400023825 */ /* 0x008fea00078e0202 */
[----:B--2--5:R2:W5:Y:S02]  /*61b0*/  @P3 LDG.E R38, desc[UR4][R2.64] ;  /* 0x0000000402263981 */ /* 0x024564000c1e1900 */
[----:B--2---:R-:W3:Y:S02]  /*61c0*/  @!P3 LDC R38, c[0x0][0x8a0] ;  /* 0x00022800ff26bb82 */ /* 0x004ee40000000800 */
.L_x_97:
[----:B-----5:R-:W-:Y:S01]  /*61d0*/  FSETP.NEU.AND P3, PT, R45, RZ, PT ;  /* 0x000000ff2d00720b */ /* 0x020fe20003f6d000 */
[----:B------:R-:W-:Y:S01]  /*61e0*/  IMAD.SHL.U32 R107, R44, 0x4, RZ ;  /* 0x000000042c6b7824 */ /* 0x000fe200078e00ff */
[----:B------:R-:W-:Y:S01]  /*61f0*/  SEL R3, RZ, 0xffffffff, P2 ;  /* 0xffffffffff037807 */ /* 0x000fe20001000000 */
[----:B------:R-:W-:Y:S01]  /*6200*/  IMAD.SHL.U32 R110, R98, 0x10, RZ ;  /* 0x00000010626e7824 */ /* 0x000fe200078e00ff */
[----:B------:R-:W-:Y:S01]  /*6210*/  @P1 LOP3.LUT P2, RZ, R83, 0xff, RZ, 0xc0, !PT ;  /* 0x000000ff53ff1812 */ /* 0x000fe2000784c0ff */
[----:B------:R-:W-:Y:S01]  /*6220*/  VIADD R106, R107, UR43 ;  /* 0x0000002b6b6a7c36 */ /* 0x000fe20008000000 */
[----:B-1----:R-:W-:Y:S01]  /*6230*/  @P1 SEL R0, RZ, 0xffffffff, P3 ;  /* 0xffffffffff001807 */ /* 0x002fe20001800000 */
[----:B------:R-:W-:Y:S01]  /*6240*/  IMAD.MOV.U32 R112, RZ, RZ, -0x10 ;  /* 0xfffffff0ff707424 */ /* 0x000fe200078e00ff */
[----:B------:R-:W-:Y:S01]  /*6250*/  LEA R108, R36, UR43, 0x3 ;  /* 0x0000002b246c7c11 */ /* 0x000fe2000f8e18ff */
[----:B------:R-:W-:Y:S01]  /*6260*/  IMAD.SHL.U32 R111, R99, 0x10, RZ ;  /* 0x00000010636f7824 */ /* 0x000fe200078e00ff */
[----:B------:R-:W-:Y:S01]  /*6270*/  @P0 SEL R0, R3, R0, !P2 ;  /* 0x0000000003000207 */ /* 0x000fe20005000000 */
[C---:B------:R-:W-:Y:S01]  /*6280*/  IMAD.IADD R94, R106.reuse, 0x1, R110 ;  /* 0x000000016a5e7824 */ /* 0x040fe200078e026e */
[----:B------:R-:W-:Y:S01]  /*6290*/  PLOP3.LUT P2, PT, PT, PT, UP1, 0x80, 0x8 ;  /* 0x000000000008781c */ /* 0x000fe20003f4f018 */
[----:B------:R-:W-:Y:S01]  /*62a0*/  IMAD.IADD R105, R106, 0x1, R111 ;  /* 0x000000016a697824 */ /* 0x000fe200078e026f */
[----:B------:R-:W-:Y:S01]  /*62b0*/  @P1 LOP3.LUT R0, R0, 0x1, RZ, 0xc0, !PT ;  /* 0x0000000100001812 */ /* 0x000fe200078ec0ff */
[----:B------:R-:W-:Y:S01]  /*62c0*/  IMAD.IADD R92, R111, 0x1, R94 ;  /* 0x000000016f5c7824 */ /* 0x000fe200078e025e */
[----:B------:R-:W-:Y:S01]  /*62d0*/  LOP3.LUT P4, R89, R83, 0xff, RZ, 0xc0, !PT ;  /* 0x000000ff53597812 */ /* 0x000fe2000788c0ff */
[----:B------:R-:W-:Y:S01]  /*62e0*/  BSSY B1, `(.L_x_98) ;  /* 0x0000049000017945 */ /* 0x000fe20003800000 */
[----:B------:R-:W-:Y:S01]  /*62f0*/  ISETP.NE.U32.OR P5, PT, R0, 0x1, !P1 ;  /* 0x000000010000780c */ /* 0x000fe20004fa5470 */
[----:B------:R-:W-:Y:S01]  /*6300*/  IMAD.MOV.U32 R113, RZ, RZ, 0x1 ;  /* 0x00000001ff717424 */ /* 0x000fe200078e00ff */
[----:B------:R-:W-:Y:S01]  /*6310*/  SEL R2, RZ, 0xffffffff, P3 ;  /* 0xffffffffff027807 */ /* 0x000fe20001800000 */
[----:B------:R-:W-:Y:S01]  /*6320*/  IMAD R39, R36, 0x100, R37 ;  /* 0x0000010024277824 */ /* 0x000fe200078e0225 */
[----:B------:R-:W-:Y:S01]  /*6330*/  P2R R104, PR, RZ, 0x20 ;  /* 0x00000020ff687803 */ /* 0x000fe20000000000 */
[----:B------:R-:W-:Y:S01]  /*6340*/  IMAD.MOV.U32 R109, RZ, RZ, RZ ;  /* 0x000000ffff6d7224 */ /* 0x000fe200078e00ff */
[----:B------:R-:W-:Y:S02]  /*6350*/  CS2R R78, SRZ ;  /* 0x00000000004e7805 */ /* 0x000fe4000001ff00 */
[----:B------:R-:W-:Y:S02]  /*6360*/  @P2 SEL R2, R3, R2, !P4 ;  /* 0x0000000203022207 */ /* 0x000fe40006000000 */
[----:B------:R-:W-:Y:S02]  /*6370*/  CS2R R76, SRZ ;  /* 0x00000000004c7805 */ /* 0x000fe4000001ff00 */
[----:B------:R-:W-:Y:S02]  /*6380*/  CS2R R74, SRZ ;  /* 0x00000000004a7805 */ /* 0x000fe4000001ff00 */
[----:B------:R-:W-:Y:S02]  /*6390*/  CS2R R72, SRZ ;  /* 0x0000000000487805 */ /* 0x000fe4000001ff00 */
[----:B------:R-:W-:Y:S02]  /*63a0*/  LOP3.LUT R2, R2, 0x1, RZ, 0xc0, !PT ;  /* 0x0000000102027812 */ /* 0x000fe400078ec0ff */
[----:B------:R-:W-:Y:S02]  /*63b0*/  CS2R R70, SRZ ;  /* 0x0000000000467805 */ /* 0x000fe4000001ff00 */
[----:B------:R-:W-:Y:S02]  /*63c0*/  @P5 SHF.L.U32 R0, RZ, 0x1f, RZ ;  /* 0x0000001fff005819 */ /* 0x000fe400000006ff */
[----:B------:R-:W-:Y:S02]  /*63d0*/  CS2R R68, SRZ ;  /* 0x0000000000447805 */ /* 0x000fe4000001ff00 */
[----:B------:R-:W-:Y:S02]  /*63e0*/  ISETP.NE.U32.AND P2, PT, R2, 0x1, PT ;  /* 0x000000010200780c */ /* 0x000fe40003f45070 */
[----:B------:R-:W-:Y:S01]  /*63f0*/  CS2R R66, SRZ ;  /* 0x0000000000427805 */ /* 0x000fe2000001ff00 */
[----:B------:R1:W2:Y:S01]  /*6400*/  @P5 SYNCS.PHASECHK.TRANS64.TRYWAIT P1, [UR43+0x30], R0 ;  /* 0x00003000ff0055a7 */ /* 0x0002a2000802112b */
[----:B------:R-:W-:Y:S02]  /*6410*/  CS2R R64, SRZ ;  /* 0x0000000000407805 */ /* 0x000fe4000001ff00 */
[----:B------:R-:W-:Y:S02]  /*6420*/  P2R R114, PR, RZ, 0x4 ;  /* 0x00000004ff727803 */ /* 0x000fe40000000000 */
[----:B------:R-:W-:Y:S02]  /*6430*/  CS2R R62, SRZ ;  /* 0x00000000003e7805 */ /* 0x000fe4000001ff00 */
[----:B------:R-:W-:Y:S02]  /*6440*/  ISETP.NE.U32.AND P2, PT, R82, 0x1, PT ;  /* 0x000000015200780c */ /* 0x000fe40003f45070 */
[----:B------:R-:W-:Y:S02]  /*6450*/  CS2R R60, SRZ ;  /* 0x00000000003c7805 */ /* 0x000fe4000001ff00 */
[----:B------:R-:W-:Y:S02]  /*6460*/  CS2R R58, SRZ ;  /* 0x00000000003a7805 */ /* 0x000fe4000001ff00 */
[----:B------:R-:W-:Y:S02]  /*6470*/  CS2R R56, SRZ ;  /* 0x0000000000387805 */ /* 0x000fe4000001ff00 */
[----:B------:R-:W-:Y:S02]  /*6480*/  SEL R112, R112, 0x10, !P2 ;  /* 0x0000001070707807 */ /* 0x000fe40005000000 */
[----:B------:R-:W-:Y:S02]  /*6490*/  CS2R R54, SRZ ;  /* 0x0000000000367805 */ /* 0x000fe4000001ff00 */
[----:B------:R-:W-:Y:S02]  /*64a0*/  CS2R R52, SRZ ;  /* 0x0000000000347805 */ /* 0x000fe4000001ff00 */
[----:B------:R-:W-:Y:S02]  /*64b0*/  CS2R R50, SRZ ;  /* 0x0000000000327805 */ /* 0x000fe4000001ff00 */
[----:B------:R-:W-:Y:S01]  /*64c0*/  CS2R R48, SRZ ;  /* 0x0000000000307805 */ /* 0x000fe2000001ff00 */
[----:B------:R-:W-:Y:S02]  /*64d0*/  IMAD.IADD R106, R106, 0x1, R112 ;  /* 0x000000016a6a7824 */ /* 0x000fe400078e0270 */
[C---:B------:R-:W-:Y:S02]  /*64e0*/  IMAD.IADD R95, R112.reuse, 0x1, R105 ;  /* 0x00000001705f7824 */ /* 0x040fe400078e0269 */
[C---:B------:R-:W-:Y:S02]  /*64f0*/  IMAD.IADD R93, R112.reuse, 0x1, R94 ;  /* 0x00000001705d7824 */ /* 0x040fe400078e025e */
[----:B------:R-:W-:Y:S01]  /*6500*/  IMAD.IADD R91, R112, 0x1, R92 ;  /* 0x00000001705b7824 */ /* 0x000fe200078e025c */
[----:B-1----:R-:W-:Y:S04]  /*6510*/  SHF.L.U32 R0, R97, 0x1f, RZ ;  /* 0x0000001f61007819 */ /* 0x002fe800000006ff */
[----:B------:R1:W4:Y:S01]  /*6520*/  SYNCS.PHASECHK.TRANS64.TRYWAIT P0, [R108+URZ+0xa0], R0 ;  /* 0x0000a0006c0075a7 */ /* 0x00032200080011ff */
[----:B--2---:R-:W-:Y:S01]  /*6530*/  @P5 SEL R113, RZ, 0x1, !P1 ;  /* 0x00000001ff715807 */ /* 0x004fe20004800000 */
[----:B-1----:R-:W-:Y:S06]  /*6540*/  @!P5 BRA `(.L_x_99) ;  /* 0x000000000088d947 */ /* 0x002fec0003800000 */
[----:B------:R-:W-:Y:S01]  /*6550*/  IMAD.MOV.U32 R78, RZ, RZ, RZ ;  /* 0x000000ffff4e7224 */ /* 0x000fe200078e00ff */
[----:B------:R-:W-:Y:S01]  /*6560*/  ISETP.NE.AND P1, PT, R113, RZ, PT ;  /* 0x000000ff7100720c */ /* 0x000fe20003f25270 */
[----:B------:R-:W-:Y:S01]  /*6570*/  BSSY B0, `(.L_x_100) ;  /* 0x0000014000007945 */ /* 0x000fe20003800000 */
[----:B------:R-:W-:Y:S02]  /*6580*/  CS2R R50, SRZ ;  /* 0x0000000000327805 */ /* 0x000fe4000001ff00 */
        /* <DEDUP_REMOVED lines=13> */
[----:B------:R-:W-:Y:S01]  /*6660*/  CS2R R76, SRZ ;  /* 0x00000000004c7805 */ /* 0x000fe2000001ff00 */
[----:B------:R-:W-:Y:S06]  /*6670*/  @P1 BRA `(.L_x_101) ;  /* 0x00000000000c1947 */ /* 0x000fec0003800000 */
[----:B------:R-:W-:Y:S04]  /*6680*/  SHF.L.U32 R3, RZ, 0x1f, RZ ;  /* 0x0000001fff037819 */ /* 0x000fe800000006ff */
[----:B------:R-:W1:Y:S02]  /*6690*/  SYNCS.PHASECHK.TRANS64.TRYWAIT P1, [UR43+0x30], R3 ;  /* 0x00003003ff0075a7 */ /* 0x000e64000802112b */
[----:B-1----:R-:W-:Y:S05]  /*66a0*/  @!P1 BRA `(.L_x_102) ;  /* 0x0000005c00a09947 */ /* 0x002fea0003800000 */
.L_x_101:
[----:B------:R-:W-:Y:S05]  /*66b0*/  BSYNC B0 ;  /* 0x0000000000007941 */ /* 0x000fea0003800000 */
.L_x_100:
[----:B------:R-:W-:Y:S01]  /*66c0*/  ISETP.NE.AND P1, PT, R114, RZ, PT ;  /* 0x000000ff7200720c */ /* 0x000fe20003f25270 */
[----:B------:R-:W-:Y:S11]  /*66d0*/  HFMA2 R109, -RZ, RZ, 0, 5.9604644775390625e-08 ;  /* 0x00000001ff6d7431 */ /* 0x000ff600000001ff */
[----:B------:R-:W-:Y:S01]  /*66e0*/  @!UPT UIADD3 URZ, UPT, UPT, URZ, URZ, URZ ;  /* 0x000000fffffff290 */ /* 0x000fe2000fffe0ff */
[----:B------:R2:W1:Y:S04]  /*66f0*/  @P1 LDS.128 R48, [R107+UR43+0x400] ;  /* 0x0004002b6b301984 */ /* 0x0004680008000c00 */
[----:B------:R2:W1:Y:S04]  /*6700*/  @P1 LDS.128 R52, [R106+0x400] ;  /* 0x000400006a341984 */ /* 0x0004680000000c00 */
[----:B------:R2:W1:Y:S04]  /*6710*/  @P1 LDS.128 R56, [R105+0x400] ;  /* 0x0004000069381984 */ /* 0x0004680000000c00 */
[----:B------:R2:W1:Y:S04]  /*6720*/  @P1 LDS.128 R60, [R95+0x400] ;  /* 0x000400005f3c1984 */ /* 0x0004680000000c00 */
[----:B------:R2:W1:Y:S04]  /*6730*/  @P1 LDS.128 R64, [R94+0x400] ;  /* 0x000400005e401984 */ /* 0x0004680000000c00 */
[----:B------:R2:W1:Y:S04]  /*6740*/  @P1 LDS.128 R68, [R93+0x400] ;  /* 0x000400005d441984 */ /* 0x0004680000000c00 */
[----:B------:R2:W1:Y:S04]  /*6750*/  @P1 LDS.128 R72, [R92+0x400] ;  /* 0x000400005c481984 */ /* 0x0004680000000c00 */
[----:B------:R2:W1:Y:S02]  /*6760*/  @P1 LDS.128 R76, [R91+0x400] ;  /* 0x000400005b4c1984 */ /* 0x0004640000000c00 */
.L_x_99:
[----:B------:R-:W-:Y:S05]  /*6770*/  BSYNC B1 ;  /* 0x0000000000017941 */ /* 0x000fea0003800000 */
.L_x_98:
[----:B-1----:R-:W-:Y:S04]  /*6780*/  SHF.R.U32.HI R2, RZ, 0x15, R39 ;  /* 0x00000015ff027819 */ /* 0x002fe80000011627 */
[----:B------:R-:W-:Y:S01]  /*6790*/  LOP3.LUT P1, RZ, R2, 0x3, R84, 0x48, !PT ;  /* 0x0000000302ff7812 */ /* 0x000fe20007824854 */
[----:B------:R-:W-:Y:S01]  /*67a0*/  @!UPT UIADD3 URZ, UPT, UPT, URZ, URZ, URZ ;  /* 0x000000fffffff290 */ /* 0x000fe2000fffe0ff */
[----:B----4-:R-:W-:Y:S11]  /*67b0*/  @P0 BRA `(.L_x_103) ;  /* 0x0000000000080947 */ /* 0x010ff60003800000 */
[----:B------:R-:W1:Y:S02]  /*67c0*/  SYNCS.PHASECHK.TRANS64.TRYWAIT P0, [R108+URZ+0xa0], R0 ;  /* 0x0000a0006c0075a7 */ /* 0x000e6400080011ff */
[----:B-1----:R-:W-:Y:S05]  /*67d0*/  @!P0 BRA `(.L_x_104) ;  /* 0x0000005c006c8947 */ /* 0x002fea0003800000 */
.L_x_103:
[----:B------:R-:W-:Y:S05]  /*67e0*/  @!P1 BRA `(.L_x_105) ;  /* 0x0000000000409947 */ /* 0x000fea0003800000 */
[----:B------:R-:W4:Y:S01]  /*67f0*/  LDCU.64 UR8, c[0x4][0x70] ;  /* 0x01000e00ff0877ac */ /* 0x000f220008000a00 */
[----:B------:R-:W-:Y:S01]  /*6800*/  MOV R3, 0x0 ;  /* 0x0000000000037802 */ /* 0x000fe20000000f00 */
[----:B------:R-:W-:Y:S02]  /*6810*/  HFMA2 R12, -RZ, RZ, 0, 5.9604644775390625e-08 ;  /* 0x00000001ff0c7431 */ /* 0x000fe400000001ff */
[----:B------:R-:W-:Y:S02]  /*6820*/  IMAD.MOV.U32 R8, RZ, RZ, 0x192 ;  /* 0x00000192ff087424 */ /* 0x000fe400078e00ff */
[----:B------:R-:W-:Y:S01]  /*6830*/  IMAD.MOV.U32 R13, RZ, RZ, RZ ;  /* 0x000000ffff0d7224 */ /* 0x000fe200078e00ff */
[----:B------:R-:W5:Y:S01]  /*6840*/  LDCU.64 UR6, c[0x4][0x78] ;  /* 0x01000f00ff0677ac */ /* 0x000f620008000a00 */
[----:B------:R-:W1:Y:S01]  /*6850*/  LDC.64 R2, c[0x4][R3] ;  /* 0x0100000003027b82 */ /* 0x000e620000000a00 */
[----:B------:R-:W2:Y:S01]  /*6860*/  LDCU.64 UR4, c[0x4][0x10] ;  /* 0x01000200ff0477ac */ /* 0x000ea20008000a00 */
[----:B----4-:R-:W-:Y:S01]  /*6870*/  MOV R5, UR9 ;  /* 0x0000000900057c02 */ /* 0x010fe20008000f00 */
[----:B------:R-:W-:Y:S01]  /*6880*/  IMAD.U32 R4, RZ, RZ, UR8 ;  /* 0x00000008ff047e24 */ /* 0x000fe2000f8e00ff */
[----:B-----5:R-:W-:Y:S01]  /*6890*/  MOV R7, UR7 ;  /* 0x0000000700077c02 */ /* 0x020fe20008000f00 */
[----:B------:R-:W-:Y:S01]  /*68a0*/  IMAD.U32 R6, RZ, RZ, UR6 ;  /* 0x00000006ff067e24 */ /* 0x000fe2000f8e00ff */
[----:B--2---:R-:W-:Y:S01]  /*68b0*/  MOV R11, UR5 ;  /* 0x00000005000b7c02 */ /* 0x004fe20008000f00 */
[----:B------:R-:W-:Y:S02]  /*68c0*/  IMAD.U32 R10, RZ, RZ, UR4 ;  /* 0x00000004ff0a7e24 */ /* 0x000fe4000f8e00ff */
[----:B------:R-:W-:Y:S07]  /*68d0*/  LEPC R20, `(.L_x_105) ;  /* 0x000000001014794e */ /* 0x000fee0000000000 */
[----:B-1-3--:R-:W-:Y:S05]  /*68e0*/  CALL.ABS.NOINC R2 ;  /* 0x0000000002007343 */ /* 0x00afea0003c00000 */
.L_x_105:
[----:B------:R-:W-:Y:S05]  /*68f0*/  WARPSYNC.ALL ;  /* 0x0000000000007948 */ /* 0x000fea0003800000 */
[----:B------:R-:W-:Y:S01]  /*6900*/  R2UR UR4, R39 ;  /* 0x00000000270472ca */ /* 0x000fe200000e0000 */
[----:B------:R-:W-:Y:S01]  /*6910*/  BSSY.RECONVERGENT B0, `(.L_x_106) ;  /* 0x000005d000007945 */ /* 0x000fe20003800200 */
[----:B------:R-:W-:Y:S11]  /*6920*/  ISETP.NE.AND P0, PT, R100, RZ, PT ;  /* 0x000000ff6400720c */ /* 0x000ff60003f05270 */
[----:B------:R-:W1:Y:S02]  /*6930*/  LDTM.x32 R4, tmem[UR4] ;  /* 0x00000004000479ee */ /* 0x000e6400082c0000 */
[C---:B-1-3--:R-:W-:Y:S01]  /*6940*/  FMUL R0, R38.reuse, R4 ;  /* 0x0000000426007220 */ /* 0x04afe20000400000 */
[C---:B------:R-:W-:Y:S01]  /*6950*/  FMUL R2, R38.reuse, R5 ;  /* 0x0000000526027220 */ /* 0x040fe20000400000 */
[C---:B------:R-:W-:Y:S01]  /*6960*/  FMUL R3, R38.reuse, R6 ;  /* 0x0000000626037220 */ /* 0x040fe20000400000 */
[C---:B------:R-:W-:Y:S01]  /*6970*/  FMUL R7, R38.reuse, R7 ;  /* 0x0000000726077220 */ /* 0x040fe20000400000 */
[C---:B------:R-:W-:Y:S01]  /*6980*/  FFMA R40, R45.reuse, R48, R0 ;  /* 0x000000302d287223 */ /* 0x040fe20000000000 */
[C---:B------:R-:W-:Y:S01]  /*6990*/  FFMA R41, R45.reuse, R49, R2 ;  /* 0x000000312d297223 */ /* 0x040fe20000000002 */
[C---:B------:R-:W-:Y:S01]  /*69a0*/  FFMA R42, R45.reuse, R50, R3 ;  /* 0x000000322d2a7223 */ /* 0x040fe20000000003 */
[C---:B------:R-:W-:Y:S01]  /*69b0*/  FFMA R43, R45.reuse, R51, R7 ;  /* 0x000000332d2b7223 */ /* 0x040fe20000000007 */
[C---:B------:R-:W-:Y:S01]  /*69c0*/  FMUL R4, R38.reuse, R8 ;  /* 0x0000000826047220 */ /* 0x040fe20000400000 */
[C---:B------:R-:W-:Y:S01]  /*69d0*/  FMUL R5, R38.reuse, R9 ;  /* 0x0000000926057220 */ /* 0x040fe20000400000 */
[C---:B------:R-:W-:Y:S01]  /*69e0*/  FMUL R6, R38.reuse, R10 ;  /* 0x0000000a26067220 */ /* 0x040fe20000400000 */
[C---:B------:R-:W-:Y:S01]  /*69f0*/  FMUL R11, R38.reuse, R11 ;  /* 0x0000000b260b7220 */ /* 0x040fe20000400000 */
[----:B------:R1:W-:Y:S01]  /*6a00*/  STS.128 [R107+UR43+0x400], R40 ;  /* 0x000400286b007988 */ /* 0x0003e20008000c2b */
        /* <DEDUP_REMOVED lines=8> */
[----:B------:R1:W-:Y:S01]  /*6a90*/  STS.128 [R106+0x400], R4 ;  /* 0x000400046a007388 */ /* 0x0003e20000000c00 */
        /* <DEDUP_REMOVED lines=19> */
[C---:B------:R-:W-:Y:S01]  /*6bd0*/  FMUL R20, R38.reuse, R24 ;  /* 0x0000001826147220 */ /* 0x040fe20000400000 */
        /* <DEDUP_REMOVED lines=9> */
[----:B------:R1:W-:Y:S01]  /*6c70*/  STS.128 [R94+0x400], R16 ;  /* 0x000400105e007388 */ /* 0x0003e20000000c00 */
        /* <DEDUP_REMOVED lines=13> */
[----:B------:R-:W-:Y:S01]  /*6d50*/  FMUL R0, R38, R35 ;  /* 0x0000002326007220 */ /* 0x000fe20000400000 */
[C---:B------:R-:W-:Y:S01]  /*6d60*/  FFMA R28, R45.reuse, R76, R28 ;  /* 0x0000004c2d1c7223 */ /* 0x040fe2000000001c */
[C---:B------:R-:W-:Y:S01]  /*6d70*/  FFMA R29, R45.reuse, R77, R29 ;  /* 0x0000004d2d1d7223 */ /* 0x040fe2000000001d */
[C---:B------:R-:W-:Y:S01]  /*6d80*/  FFMA R30, R45.reuse, R78, R30 ;  /* 0x0000004e2d1e7223 */ /* 0x040fe2000000001e */
[----:B------:R1:W-:Y:S01]  /*6d90*/  STS.128 [R92+0x400], R24 ;  /* 0x000400185c007388 */ /* 0x0003e20000000c00 */
[----:B------:R-:W-:Y:S05]  /*6da0*/  FFMA R31, R45, R79, R0 ;  /* 0x0000004f2d1f7223 */ /* 0x000fea0000000000 */
[----:B------:R1:W-:Y:S01]  /*6db0*/  STS.128 [R91+0x400], R28 ;  /* 0x0004001c5b007388 */ /* 0x0003e20000000c00 */
[----:B------:R-:W-:Y:S01]  /*6dc0*/  @!PT LDS RZ, [RZ] ;  /* 0x00000000fffff984 */ /* 0x000fe20000000800 */
[----:B------:R-:W-:Y:S01]  /*6dd0*/  @!PT LDS RZ, [RZ] ;  /* 0x00000000fffff984 */ /* 0x000fe20000000800 */
[----:B------:R-:W-:Y:S01]  /*6de0*/  @!PT LDS RZ, [RZ] ;  /* 0x00000000fffff984 */ /* 0x000fe20000000800 */
[----:B------:R-:W-:Y:S01]  /*6df0*/  @!PT LDS RZ, [RZ] ;  /* 0x00000000fffff984 */ /* 0x000fe20000000800 */
[----:B------:R3:W-:Y:S06]  /*6e00*/  MEMBAR.ALL.CTA ;  /* 0x0000000000007992 */ /* 0x0007ec0000008000 */
[----:B---3--:R-:W3:Y:S02]  /*6e10*/  FENCE.VIEW.ASYNC.S ;  /* 0x00000000000073c6 */ /* 0x008ee40000000000 */
[----:B---3--:R-:W-:Y:S06]  /*6e20*/  BAR.SYNC.DEFER_BLOCKING 0x1, 0x80 ;  /* 0x0042000000007b1d */ /* 0x008fec0000010000 */
[----:B------:R-:W-:Y:S05]  /*6e30*/  @P0 BRA `(.L_x_107) ;  /* 0x0000000000280947 */ /* 0x000fea0003800000 */
[----:B------:R-:W-:Y:S01]  /*6e40*/  UIADD3 UR4, UPT, UPT, UR43, 0x400, URZ ;  /* 0x000004002b047890 */ /* 0x000fe2000fffe0ff */
[----:B------:R-:W-:Y:S05]  /*6e50*/  UMOV UR51, UR36 ;  /* 0x0000002400337c82 */ /* 0x000fea0008000000 */
[----:B------:R-:W-:Y:S01]  /*6e60*/  MOV R88, UR4 ;  /* 0x0000000400587c02 */ /* 0x000fe20008000f00 */
[----:B------:R-:W-:Y:S03]  /*6e70*/  UIADD3 UR4, UP0, UPT, UR54, 0x680, URZ ;  /* 0x0000068036047890 */ /* 0x000fe6000ff1e0ff */
[----:B------:R-:W-:Y:S01]  /*6e80*/  R2UR UR48, R88 ;  /* 0x00000000583072ca */ /* 0x000fe200000e0000 */
[----:B------:R-:W-:Y:S11]  /*6e90*/  UIADD3.X UR5, UPT, UPT, URZ, UR55, URZ, UP0, !UPT ;  /* 0x00000037ff057290 */ /* 0x000ff600087fe4ff */
[----:B------:R-:W-:Y:S01]  /*6ea0*/  @!UPT UIADD3 URZ, UPT, UPT, URZ, URZ, URZ ;  /* 0x000000fffffff290 */ /* 0x000fe2000fffe0ff */
[----:B------:R3:W-:Y:S01]  /*6eb0*/  UTMASTG.3D [UR48], [UR4] ;  /* 0x00000030040073b5 */ /* 0x0007e20008010000 */
[----:B------:R0:W-:Y:S01]  /*6ec0*/  UTMACMDFLUSH ;  /* 0x00000000000079b7 */ /* 0x0001e20000000000 */
[----:B---3--:R-:W-:Y:S04]  /*6ed0*/  DEPBAR.LE SB0, 0x1 ;  /* 0x000080400000791a */ /* 0x008fe80000000000 */
.L_x_107:
[----:B------:R-:W-:Y:S05]  /*6ee0*/  BSYNC.RECONVERGENT B0 ;  /* 0x0000000000007941 */ /* 0x000fea0003800200 */
.L_x_106:
[----:B------:R-:W-:Y:S01]  /*6ef0*/  BAR.SYNC.DEFER_BLOCKING 0x1, 0x80 ;  /* 0x0042000000007b1d */ /* 0x000fe20000010000 */
[----:B------:R-:W-:Y:S01]  /*6f00*/  ISETP.NE.AND P1, PT, R104, RZ, PT ;  /* 0x000000ff6800720c */ /* 0x000fe20003f25270 */
[----:B------:R-:W-:Y:S01]  /*6f10*/  UISETP.NE.AND UP0, UPT, UR52, URZ, UPT ;  /* 0x000000ff3400728c */ /* 0x000fe2000bf05270 */
[----:B------:R-:W-:Y:S11]  /*6f20*/  LEA R2, R109, UR43, 0x3 ;  /* 0x0000002b6d027c11 */ /* 0x000ff6000f8e18ff */
[----:B-1----:R-:W-:Y:S01]  /*6f30*/  @P1 SHF.L.U32 R4, RZ, 0x1f, RZ ;  /* 0x0000001fff041819 */ /* 0x002fe200000006ff */
[----:B------:R-:W-:Y:S06]  /*6f40*/  BRA.U !UP0, `(.L_x_108) ;  /* 0x0000000108247547 */ /* 0x000fec000b800000 */
[----:B------:R-:W1:Y:S01]  /*6f50*/  S2R R0, SR_CgaCtaId ;  /* 0x0000000000007919 */ /* 0x000e620000008800 */
[----:B------:R-:W-:Y:S01]  /*6f60*/  IMAD.U32 R3, RZ, RZ, UR47 ;  /* 0x0000002fff037e24 */ /* 0x000fe2000f8e00ff */
[----:B------:R-:W-:Y:S04]  /*6f70*/  UIADD3 UR4, UPT, UPT, UR47, 0x1, URZ ;  /* 0x000000012f047890 */ /* 0x000fe8000fffe0ff */
[----:B------:R-:W-:Y:S01]  /*6f80*/  @P1 LEA R3, R3, UR43, 0x3 ;  /* 0x0000002b03031c11 */ /* 0x000fe2000f8e18ff */
[----:B------:R-:W-:Y:S04]  /*6f90*/  UISETP.NE.AND UP0, UPT, UR4, 0x4, UPT ;  /* 0x000000040400788c */ /* 0x000fe8000bf05270 */
[----:B------:R-:W-:Y:S01]  /*6fa0*/  @P1 VIADD R3, R3, 0x50 ;  /* 0x0000005003031836 */ /* 0x000fe20000000000 */
[----:B------:R-:W-:Y:S04]  /*6fb0*/  USEL UR47, UR4, URZ, UP0 ;  /* 0x000000ff042f7287 */ /* 0x000fe80008000000 */
[----:B-1----:R-:W-:Y:S04]  /*6fc0*/  @P1 PRMT R0, R0, 0x654, R3 ;  /* 0x0000065400001816 */ /* 0x002fe80000000003 */
[----:B------:R1:W-:Y:S04]  /*6fd0*/  @P1 SYNCS.ARRIVE.TRANS64.RED.A1T0 RZ, [R0+URZ], RZ ;  /* 0x000000ff00ff19a7 */ /* 0x0003e800081004ff */
.L_x_108:
[----:B------:R-:W3:Y:S01]  /*6fe0*/  @P1 SYNCS.PHASECHK.TRANS64.TRYWAIT P0, [R2+URZ+0x30], R4 ;  /* 0x00003004020015a7 */ /* 0x000ee200080011ff */
[----:B------:R-:W-:Y:S01]  /*6ff0*/  BSSY B1, `(.L_x_109) ;  /* 0x000001f000017945 */ /* 0x000fe20003800000 */
[----:B---3--:R-:W-:Y:S03]  /*7000*/  @P1 SEL R113, RZ, 0x1, !P0 ;  /* 0x00000001ff711807 */ /* 0x008fe60004000000 */
[----:B------:R-:W-:Y:S05]  /*7010*/  @!P1 BRA `(.L_x_110) ;  /* 0x0000000000709947 */ /* 0x000fea0003800000 */
[----:B------:R-:W-:Y:S01]  /*7020*/  ISETP.NE.AND P1, PT, R114, RZ, PT ;  /* 0x000000ff7200720c */ /* 0x000fe20003f25270 */
[----:B------:R-:W-:Y:S01]  /*7030*/  BSSY B0, `(.L_x_111) ;  /* 0x000000b000007945 */ /* 0x000fe20003800000 */
[----:B------:R-:W-:Y:S11]  /*7040*/  ISETP.NE.AND P0, PT, R113, RZ, PT ;  /* 0x000000ff7100720c */ /* 0x000ff60003f05270 */
[----:B------:R-:W-:Y:S05]  /*7050*/  @P1 IMAD R6, R109, 0x4000, R107 ;  /* 0x000040006d061824 */ /* 0x000fea00078e026b */
[----:B------:R-:W-:Y:S04]  /*7060*/  @P1 IADD3 R5, PT, PT, R6, UR43, RZ ;  /* 0x0000002b06051c10 */ /* 0x000fe8000fffe0ff */
[----:B------:R-:W-:Y:S01]  /*7070*/  @P1 IADD3 R4, PT, PT, R111, R5, RZ ;  /* 0x000000056f041210 */ /* 0x000fe20007ffe0ff */
[--C-:B------:R-:W-:Y:S02]  /*7080*/  @P1 IMAD.IADD R3, R110, 0x1, R5.reuse ;  /* 0x000000016e031824 */ /* 0x100fe400078e0205 */
[----:B------:R-:W-:Y:S01]  /*7090*/  @P1 IMAD.IADD R5, R112, 0x1, R5 ;  /* 0x0000000170051824 */ /* 0x000fe200078e0205 */
[----:B------:R-:W-:Y:S06]  /*70a0*/  @P0 BRA `(.L_x_112) ;  /* 0x00000000000c0947 */ /* 0x000fec0003800000 */
[----:B-1----:R-:W-:Y:S04]  /*70b0*/  SHF.L.U32 R0, RZ, 0x1f, RZ ;  /* 0x0000001fff007819 */ /* 0x002fe800000006ff */
[----:B------:R-:W1:Y:S02]  /*70c0*/  SYNCS.PHASECHK.TRANS64.TRYWAIT P0, [R2+URZ+0x30], R0 ;  /* 0x00003000020075a7 */ /* 0x000e6400080011ff */
[----:B-1----:R-:W-:Y:S05]  /*70d0*/  @!P0 BRA `(.L_x_113) ;  /* 0x0000005400408947 */ /* 0x002fea0003800000 */
.L_x_112:
[----:B------:R-:W-:Y:S05]  /*70e0*/  BSYNC B0 ;  /* 0x0000000000007941 */ /* 0x000fea0003800000 */
.L_x_111:
[----:B------:R-:W-:Y:S01]  /*70f0*/  ISETP.NE.AND P0, PT, R114, RZ, PT ;  /* 0x000000ff7200720c */ /* 0x000fe20003f05270 */
[----:B------:R-:W-:Y:S11]  /*7100*/  VIADD R109, R109, 0x1 ;  /* 0x000000016d6d7836 */ /* 0x000ff60000000000 */
[----:B------:R-:W-:Y:S01]  /*7110*/  @!UPT UIADD3 URZ, UPT, UPT, URZ, URZ, URZ ;  /* 0x000000fffffff290 */ /* 0x000fe2000fffe0ff */
[----:B------:R3:W4:Y:S01]  /*7120*/  @P0 LDS.128 R52, [R5+0x400] ;  /* 0x0004000005340984 */ /* 0x0007220000000c00 */
[--C-:B-1----:R-:W-:Y:S01]  /*7130*/  @P0 IMAD.IADD R0, R111, 0x1, R3.reuse ;  /* 0x000000016f000824 */ /* 0x102fe200078e0203 */
[C---:B------:R-:W-:Y:S02]  /*7140*/  @P0 IADD3 R2, PT, PT, R112.reuse, R4, RZ ;  /* 0x0000000470020210 */ /* 0x040fe40007ffe0ff */
[----:B------:R1:W2:Y:S04]  /*7150*/  @P0 LDS.128 R56, [R4+0x400] ;  /* 0x0004000004380984 */ /* 0x0002a80000000c00 */
[----:B------:R2:W2:Y:S04]  /*7160*/  @P0 LDS.128 R48, [R6+UR43+0x400] ;  /* 0x0004002b06300984 */ /* 0x0004a80008000c00 */
[----:B------:R2:W2:Y:S04]  /*7170*/  @P0 LDS.128 R60, [R2+0x400] ;  /* 0x00040000023c0984 */ /* 0x0004a80000000c00 */
[----:B------:R2:W2:Y:S04]  /*7180*/  @P0 LDS.128 R64, [R3+0x400] ;  /* 0x0004000003400984 */ /* 0x0004a80000000c00 */
[----:B------:R2:W2:Y:S01]  /*7190*/  @P0 LDS.128 R72, [R0+0x400] ;  /* 0x0004000000480984 */ /* 0x0004a20000000c00 */
[C---:B---3--:R-:W-:Y:S01]  /*71a0*/  @P0 IMAD.IADD R5, R112.reuse, 0x1, R3 ;  /* 0x0000000170050824 */ /* 0x048fe200078e0203 */
[----:B-1----:R-:W-:Y:S04]  /*71b0*/  @P0 IADD3 R4, PT, PT, R112, R0, RZ ;  /* 0x0000000070040210 */ /* 0x002fe80007ffe0ff */
[----:B------:R3:W1:Y:S04]  /*71c0*/  @P0 LDS.128 R68, [R5+0x400] ;  /* 0x0004000005440984 */ /* 0x0006680000000c00 */
[----:B------:R3:W1:Y:S02]  /*71d0*/  @P0 LDS.128 R76, [R4+0x400] ;  /* 0x00040000044c0984 */ /* 0x0006640000000c00 */
.L_x_110:
[----:B------:R-:W-:Y:S05]  /*71e0*/  BSYNC B1 ;  /* 0x0000000000017941 */ /* 0x000fea0003800000 */
.L_x_109:
[----:B-12---:R-:W-:Y:S05]  /*71f0*/  VIADD R0, R39, 0x20 ;  /* 0x0000002027007836 */ /* 0x006fea0000000000 */
[----:B------:R-:W-:Y:S04]  /*7200*/  SHF.R.U32.HI R0, RZ, 0x15, R0 ;  /* 0x00000015ff007819 */ /* 0x000fe80000011600 */
[----:B------:R-:W-:Y:S11]  /*7210*/  LOP3.LUT P0, RZ, R0, 0x3, R84, 0x48, !PT ;  /* 0x0000000300ff7812 */ /* 0x000ff60007804854 */
[----:B------:R-:W-:Y:S02]  /*7220*/  @!UPT UIADD3 URZ, UPT, UPT, URZ, URZ, URZ ;  /* 0x000000fffffff290 */ /* 0x000fe4000fffe0ff */
[----:B------:R-:W-:Y:S05]  /*7230*/  @!P0 BRA `(.L_x_114) ;  /* 0x0000000000408947 */ /* 0x000fea0003800000 */
[----:B------:R-:W3:Y:S01]  /*7240*/  LDCU.64 UR8, c[0x4][0x70] ;  /* 0x01000e00ff0877ac */ /* 0x000ee20008000a00 */
[----:B------:R-:W-:Y:S01]  /*7250*/  MOV R3, 0x0 ;  /* 0x0000000000037802 */ /* 0x000fe20000000f00 */
[----:B------:R-:W-:Y:S02]  /*7260*/  HFMA2 R12, -RZ, RZ, 0, 5.9604644775390625e-08 ;  /* 0x00000001ff0c7431 */ /* 0x000fe400000001ff */
[----:B------:R-:W-:Y:S02]  /*7270*/  IMAD.MOV.U32 R8, RZ, RZ, 0x192 ;  /* 0x00000192ff087424 */ /* 0x000fe400078e00ff */
[----:B------:R-:W-:Y:S01]  /*7280*/  IMAD.MOV.U32 R13, RZ, RZ, RZ ;  /* 0x000000ffff0d7224 */ /* 0x000fe200078e00ff */
[----:B------:R-:W1:Y:S01]  /*7290*/  LDCU.64 UR6, c[0x4][0x78] ;  /* 0x01000f00ff0677ac */ /* 0x000e620008000a00 */
[----:B------:R-:W2:Y:S01]  /*72a0*/  LDC.64 R2, c[0x4][R3] ;  /* 0x0100000003027b82 */ /* 0x000ea20000000a00 */
[----:B------:R-:W5:Y:S01]  /*72b0*/  LDCU.64 UR4, c[0x4][0x10] ;  /* 0x01000200ff0477ac */ /* 0x000f620008000a00 */
[----:B---3--:R-:W-:Y:S01]  /*72c0*/  MOV R5, UR9 ;  /* 0x0000000900057c02 */ /* 0x008fe20008000f00 */
[----:B------:R-:W-:Y:S01]  /*72d0*/  IMAD.U32 R4, RZ, RZ, UR8 ;  /* 0x00000008ff047e24 */ /* 0x000fe2000f8e00ff */
[----:B-1----:R-:W-:Y:S01]  /*72e0*/  MOV R7, UR7 ;  /* 0x0000000700077c02 */ /* 0x002fe20008000f00 */
[----:B------:R-:W-:Y:S01]  /*72f0*/  IMAD.U32 R6, RZ, RZ, UR6 ;  /* 0x00000006ff067e24 */ /* 0x000fe2000f8e00ff */
[----:B-----5:R-:W-:Y:S01]  /*7300*/  MOV R11, UR5 ;  /* 0x00000005000b7c02 */ /* 0x020fe20008000f00 */
[----:B------:R-:W-:Y:S02]  /*7310*/  IMAD.U32 R10, RZ, RZ, UR4 ;  /* 0x00000004ff0a7e24 */ /* 0x000fe4000f8e00ff */
[----:B------:R-:W-:Y:S07]  /*7320*/  LEPC R20, `(.L_x_114) ;  /* 0x000000001014794e */ /* 0x000fee0000000000 */
[----:B--2-4-:R-:W-:Y:S05]  /*7330*/  CALL.ABS.NOINC R2 ;  /* 0x0000000002007343 */ /* 0x014fea0003c00000 */
.L_x_114:
[----:B------:R-:W-:Y:S05]  /*7340*/  WARPSYNC.ALL ;  /* 0x0000000000007948 */ /* 0x000fea0003800000 */
[----:B------:R-:W-:Y:S01]  /*7350*/  R2UR UR4, R39 ;  /* 0x00000000270472ca */ /* 0x000fe200000e0000 */
[----:B------:R-:W1:Y:S01]  /*7360*/  S2R R115, SR_CgaCtaId ;  /* 0x0000000000737919 */ /* 0x000e620000008800 */
[----:B------:R-:W-:Y:S01]  /*7370*/  ISETP.NE.AND P6, PT, R104, RZ, PT ;  /* 0x000000ff6800720c */ /* 0x000fe20003fc5270 */
[----:B------:R-:W-:Y:S01]  /*7380*/  BSSY.RECONVERGENT B0, `(.L_x_115) ;  /* 0x0000062000007945 */ /* 0x000fe20003800200 */
[----:B------:R-:W-:Y:S09]  /*7390*/  ISETP.NE.AND P0, PT, R100, RZ, PT ;  /* 0x000000ff6400720c */ /* 0x000ff20003f05270 */
[----:B---3--:R-:W2:Y:S02]  /*73a0*/  LDTM.x32 R4, tmem[UR4+0x20] ;  /* 0x00002004000479ee */ /* 0x008ea400082c0000 */
[C---:B--2---:R-:W-:Y:S01]  /*73b0*/  FMUL R0, R38.reuse, R4 ;  /* 0x0000000426007220 */ /* 0x044fe20000400000 */
        /* <DEDUP_REMOVED lines=11> */
[----:B------:R-:W-:Y:S01]  /*7470*/  STS.128 [R107+UR43+0x4400], R40 ;  /* 0x004400286b007988 */ /* 0x000fe20008000c2b */
[C---:B----4-:R-:W-:Y:S01]  /*7480*/  FFMA R4, R45.reuse, R52, R4 ;  /* 0x000000342d047223 */ /* 0x050fe20000000004 */
        /* <DEDUP_REMOVED lines=25> */
[----:B------:R-:W-:Y:S01]  /*7620*/  STS.128 [R95+0x4400], R12 ;  /* 0x0044000c5f007388 */ /* 0x000fe20000000c00 */
        /* <DEDUP_REMOVED lines=11> */
[----:B------:R-:W-:Y:S01]  /*76e0*/  STS.128 [R94+0x4400], R16 ;  /* 0x004400105e007388 */ /* 0x000fe20000000c00 */
[C---:B------:R-:W-:Y:S01]  /*76f0*/  FMUL R25, R38.reuse, R29 ;  /* 0x0000001d26197220 */ /* 0x040fe20000400000 */
[C---:B------:R-:W-:Y:S01]  /*7700*/  FFMA R22, R45.reuse, R70, R22 ;  /* 0x000000462d167223 */ /* 0x040fe20000000016 */
[C---:B------:R-:W-:Y:S01]  /*7710*/  FMUL R26, R38.reuse, R30 ;  /* 0x0000001e261a7220 */ /* 0x040fe20000400000 */
[C---:B------:R-:W-:Y:S01]  /*7720*/  FFMA R23, R45.reuse, R71, R27 ;  /* 0x000000472d177223 */ /* 0x040fe2000000001b */
[C---:B------:R-:W-:Y:S01]  /*7730*/  FMUL R31, R38.reuse, R31 ;  /* 0x0000001f261f7220 */ /* 0x040fe20000400000 */
[----:B--2---:R-:W-:Y:S01]  /*7740*/  MOV R4, UR47 ;  /* 0x0000002f00047c02 */ /* 0x004fe20008000f00 */
[C---:B------:R-:W-:Y:S01]  /*7750*/  FFMA R24, R45.reuse, R72, R24 ;  /* 0x000000482d187223 */ /* 0x040fe20000000018 */
[C---:B------:R-:W-:Y:S01]  /*7760*/  FMUL R0, R38.reuse, R32 ;  /* 0x0000002026007220 */ /* 0x040fe20000400000 */
[----:B------:R-:W-:Y:S01]  /*7770*/  STS.128 [R93+0x4400], R20 ;  /* 0x004400145d007388 */ /* 0x000fe20000000c00 */
[C---:B------:R-:W-:Y:S01]  /*7780*/  FFMA R25, R45.reuse, R73, R25 ;  /* 0x000000492d197223 */ /* 0x040fe20000000019 */
[C---:B------:R-:W-:Y:S01]  /*7790*/  FMUL R2, R38.reuse, R33 ;  /* 0x0000002126027220 */ /* 0x040fe20000400000 */
[C---:B------:R-:W-:Y:S01]  /*77a0*/  FFMA R26, R45.reuse, R74, R26 ;  /* 0x0000004a2d1a7223 */ /* 0x040fe2000000001a */
[C---:B------:R-:W-:Y:S01]  /*77b0*/  FMUL R3, R38.reuse, R34 ;  /* 0x0000002226037220 */ /* 0x040fe20000400000 */
[C---:B------:R-:W-:Y:S01]  /*77c0*/  FFMA R27, R45.reuse, R75, R31 ;  /* 0x0000004b2d1b7223 */ /* 0x040fe2000000001f */
[----:B------:R-:W-:Y:S01]  /*77d0*/  FMUL R28, R38, R35 ;  /* 0x00000023261c7220 */ /* 0x000fe20000400000 */
[----:B---3--:R-:W-:Y:S01]  /*77e0*/  @P6 LEA R8, R4, UR43, 0x3 ;  /* 0x0000002b04086c11 */ /* 0x008fe2000f8e18ff */
[C---:B------:R-:W-:Y:S01]  /*77f0*/  FFMA R4, R45.reuse, R76, R0 ;  /* 0x0000004c2d047223 */ /* 0x040fe20000000000 */
[C---:B------:R-:W-:Y:S01]  /*7800*/  FFMA R5, R45.reuse, R77, R2 ;  /* 0x0000004d2d057223 */ /* 0x040fe20000000002 */
[----:B------:R-:W-:Y:S01]  /*7810*/  STS.128 [R92+0x4400], R24 ;  /* 0x004400185c007388 */ /* 0x000fe20000000c00 */
[C---:B------:R-:W-:Y:S01]  /*7820*/  FFMA R6, R45.reuse, R78, R3 ;  /* 0x0000004e2d067223 */ /* 0x040fe20000000003 */
[----:B------:R-:W-:Y:S01]  /*7830*/  FFMA R7, R45, R79, R28 ;  /* 0x0000004f2d077223 */ /* 0x000fe2000000001c */
[----:B------:R-:W-:Y:S02]  /*7840*/  @P6 IADD3 R8, PT, PT, R8, 0x50, RZ ;  /* 0x0000005008086810 */ /* 0x000fe40007ffe0ff */
[----:B------:R-:W-:Y:S02]  /*7850*/  @P6 SHF.L.U32 R0, RZ, 0x1f, RZ ;  /* 0x0000001fff006819 */ /* 0x000fe400000006ff */
[----:B------:R2:W-:Y:S01]  /*7860*/  STS.128 [R91+0x4400], R4 ;  /* 0x004400045b007388 */ /* 0x0005e20000000c00 */
[----:B-1----:R-:W-:Y:S01]  /*7870*/  @P6 PRMT R8, R115, 0x654, R8 ;  /* 0x0000065473086816 */ /* 0x002fe20000000008 */
[----:B------:R-:W-:Y:S01]  /*7880*/  @!PT LDS RZ, [RZ] ;  /* 0x00000000fffff984 */ /* 0x000fe20000000800 */
[----:B------:R-:W-:Y:S01]  /*7890*/  @!PT LDS RZ, [RZ] ;  /* 0x00000000fffff984 */ /* 0x000fe20000000800 */
[----:B------:R-:W-:Y:S01]  /*78a0*/  @!PT LDS RZ, [RZ] ;  /* 0x00000000fffff984 */ /* 0x000fe20000000800 */
[----:B------:R-:W-:Y:S01]  /*78b0*/  @!PT LDS RZ, [RZ] ;  /* 0x00000000fffff984 */ /* 0x000fe20000000800 */
[----:B------:R1:W-:Y:S06]  /*78c0*/  MEMBAR.ALL.CTA ;  /* 0x0000000000007992 */ /* 0x0003ec0000008000 */
[----:B-1----:R-:W1:Y:S02]  /*78d0*/  FENCE.VIEW.ASYNC.S ;  /* 0x00000000000073c6 */ /* 0x002e640000000000 */
[----:B-1----:R-:W-:Y:S01]  /*78e0*/  BAR.SYNC.DEFER_BLOCKING 0x1, 0x80 ;  /* 0x0042000000007b1d */ /* 0x002fe20000010000 */
[----:B--2---:R-:W-:Y:S05]  /*78f0*/  LEA R6, R109, UR43, 0x3 ;  /* 0x0000002b6d067c11 */ /* 0x004fea000f8e18ff */
[----:B------:R-:W-:Y:S05]  /*7900*/  @P0 BRA `(.L_x_116) ;  /* 0x0000000000240947 */ /* 0x000fea0003800000 */
[----:B------:R-:W-:Y:S02]  /*7910*/  UIADD3 UR4, UP0, UPT, UR54, 0x680, URZ ;  /* 0x0000068036047890 */ /* 0x000fe4000ff1e0ff */
[----:B------:R-:W-:Y:S02]  /*7920*/  UIADD3 UR9, UPT, UPT, UR49, 0x20, URZ ;  /* 0x0000002031097890 */ /* 0x000fe4000fffe0ff */
[----:B------:R-:W-:Y:S02]  /*7930*/  UIADD3 UR8, UPT, UPT, UR43, 0x4400, URZ ;  /* 0x000044002b087890 */ /* 0x000fe4000fffe0ff */
[----:B------:R-:W-:Y:S01]  /*7940*/  UIADD3.X UR5, UPT, UPT, URZ, UR55, URZ, UP0, !UPT ;  /* 0x00000037ff057290 */ /* 0x000fe200087fe4ff */
[----:B------:R-:W-:Y:S01]  /*7950*/  UMOV UR10, UR50 ;  /* 0x00000032000a7c82 */ /* 0x000fe20008000000 */
[----:B------:R-:W-:Y:S07]  /*7960*/  UMOV UR11, UR36 ;  /* 0x00000024000b7c82 */ /* 0x000fee0008000000 */
[----:B------:R1:W-:Y:S01]  /*7970*/  UTMASTG.3D [UR8], [UR4] ;  /* 0x00000008040073b5 */ /* 0x0003e20008010000 */
[----:B------:R0:W-:Y:S01]  /*7980*/  UTMACMDFLUSH ;  /* 0x00000000000079b7 */ /* 0x0001e20000000000 */
[----:B-1----:R-:W-:Y:S04]  /*7990*/  DEPBAR.LE SB0, 0x1 ;  /* 0x000080400000791a */ /* 0x002fe80000000000 */
.L_x_116:
[----:B------:R-:W-:Y:S05]  /*79a0*/  BSYNC.RECONVERGENT B0 ;  /* 0x0000000000007941 */ /* 0x000fea0003800200 */
.L_x_115:
[----:B------:R-:W-:Y:S01]  /*79b0*/  BAR.SYNC.DEFER_BLOCKING 0x1, 0x80 ;  /* 0x0042000000007b1d */ /* 0x000fe20000010000 */
[----:B------:R-:W-:Y:S04]  /*79c0*/  UIADD3 UR4, UPT, UPT, UR47, 0x1, URZ ;  /* 0x000000012f047890 */ /* 0x000fe8000fffe0ff */
[----:B------:R-:W-:Y:S04]  /*79d0*/  UISETP.NE.AND UP0, UPT, UR4, 0x4, UPT ;  /* 0x000000040400788c */ /* 0x000fe8000bf05270 */
[----:B------:R-:W-:Y:S01]  /*79e0*/  USEL UR46, UR4, URZ, UP0 ;  /* 0x000000ff042e7287 */ /* 0x000fe20008000000 */
[----:B------:R1:W-:Y:S01]  /*79f0*/  @P6 SYNCS.ARRIVE.TRANS64.RED.A1T0 RZ, [R8+URZ], RZ ;  /* 0x000000ff08ff69a7 */ /* 0x0003e200081004ff */
[----:B------:R-:W-:Y:S01]  /*7a00*/  BSSY B1, `(.L_x_117) ;  /* 0x0000020000017945 */ /* 0x000fe20003800000 */
[----:B------:R-:W2:Y:S02]  /*7a10*/  @P6 SYNCS.PHASECHK.TRANS64.TRYWAIT P0, [R6+URZ+0x30], R0 ;  /* 0x00003000060065a7 */ /* 0x000ea400080011ff */
[----:B--2---:R-:W-:Y:S01]  /*7a20*/  @P6 SEL R113, RZ, 0x1, !P0 ;  /* 0x00000001ff716807 */ /* 0x004fe20004000000 */
[----:B-1----:R-:W-:Y:S06]  /*7a30*/  @!P6 BRA `(.L_x_118) ;  /* 0x000000000070e947 */ /* 0x002fec0003800000 */
        /* <DEDUP_REMOVED lines=9> */
[----:B------:R-:W-:Y:S04]  /*7ad0*/  SHF.L.U32 R5, RZ, 0x1f, RZ ;  /* 0x0000001fff057819 */ /* 0x000fe800000006ff */
[----:B------:R-:W1:Y:S02]  /*7ae0*/  SYNCS.PHASECHK.TRANS64.TRYWAIT P0, [R6+URZ+0x30], R5 ;  /* 0x00003005060075a7 */ /* 0x000e6400080011ff */
[----:B-1----:R-:W-:Y:S05]  /*7af0*/  @!P0 BRA `(.L_x_121) ;  /* 0x0000004800cc8947 */ /* 0x002fea0003800000 */
.L_x_120:
[----:B------:R-:W-:Y:S05]  /*7b00*/  BSYNC B0 ;  /* 0x0000000000007941 */ /* 0x000fea0003800000 */
.L_x_119:
[----:B------:R-:W-:Y:S01]  /*7b10*/  ISETP.NE.AND P0, PT, R114, RZ, PT ;  /* 0x000000ff7200720c */ /* 0x000fe20003f05270 */
[----:B------:R-:W-:Y:S11]  /*7b20*/  VIADD R109, R109, 0x1 ;  /* 0x000000016d6d7836 */ /* 0x000ff60000000000 */
[----:B------:R-:W-:Y:S01]  /*7b30*/  @!UPT UIADD3 URZ, UPT, UPT, URZ, URZ, URZ ;  /* 0x000000fffffff290 */ /* 0x000fe2000fffe0ff */
[----:B------:R2:W3:Y:S01]  /*7b40*/  @P0 LDS.128 R48, [R4+UR43+0x400] ;  /* 0x0004002b04300984 */ /* 0x0004e20008000c00 */
[C---:B-1----:R-:W-:Y:S03]  /*7b50*/  @P0 IADD3 R5, PT, PT, R112.reuse, R2, RZ ;  /* 0x0000000270050210 */ /* 0x042fe60007ffe0ff */
[----:B------:R1:W4:Y:S04]  /*7b60*/  @P0 LDS.128 R52, [R3+0x400] ;  /* 0x0004000003340984 */ /* 0x0003280000000c00 */
[----:B------:R5:W3:Y:S04]  /*7b70*/  @P0 LDS.128 R56, [R2+0x400] ;  /* 0x0004000002380984 */ /* 0x000ae80000000c00 */
[----:B------:R3:W3:Y:S04]  /*7b80*/  @P0 LDS.128 R60, [R5+0x400] ;  /* 0x00040000053c0984 */ /* 0x0006e80000000c00 */
[----:B------:R3:W3:Y:S01]  /*7b90*/  @P0 LDS.128 R64, [R0+0x400] ;  /* 0x0004000000400984 */ /* 0x0006e20000000c00 */
[--C-:B--2---:R-:W-:Y:S02]  /*7ba0*/  @P0 IMAD.IADD R4, R111, 0x1, R0.reuse ;  /* 0x000000016f040824 */ /* 0x104fe400078e0200 */
[C---:B-1----:R-:W-:Y:S03]  /*7bb0*/  @P0 IMAD.IADD R3, R112.reuse, 0x1, R0 ;  /* 0x0000000170030824 */ /* 0x042fe600078e0200 */
[----:B------:R1:W2:Y:S01]  /*7bc0*/  @P0 LDS.128 R72, [R4+0x400] ;  /* 0x0004000004480984 */ /* 0x0002a20000000c00 */
[----:B-----5:R-:W-:Y:S03]  /*7bd0*/  @P0 IADD3 R2, PT, PT, R112, R4, RZ ;  /* 0x0000000470020210 */ /* 0x020fe60007ffe0ff */
[----:B------:R1:W1:Y:S04]  /*7be0*/  @P0 LDS.128 R68, [R3+0x400] ;  /* 0x0004000003440984 */ /* 0x0002680000000c00 */
[----:B------:R1:W1:Y:S02]  /*7bf0*/  @P0 LDS.128 R76, [R2+0x400] ;  /* 0x00040000024c0984 */ /* 0x0002640000000c00 */
.L_x_118:
[----:B------:R-:W-:Y:S05]  /*7c00*/  BSYNC B1 ;  /* 0x0000000000017941 */ /* 0x000fea0003800000 */
.L_x_117:
[----:B---3--:R-:W-:Y:S05]  /*7c10*/  VIADD R0, R39, 0x40 ;  /* 0x0000004027007836 */ /* 0x008fea0000000000 */
[----:B------:R-:W-:Y:S04]  /*7c20*/  SHF.R.U32.HI R0, RZ, 0x15, R0 ;  /* 0x00000015ff007819 */ /* 0x000fe80000011600 */
[----:B------:R-:W-:Y:S11]  /*7c30*/  LOP3.LUT P0, RZ, R0, 0x3, R84, 0x48, !PT ;  /* 0x0000000300ff7812 */ /* 0x000ff60007804854 */
[----:B------:R-:W-:Y:S02]  /*7c40*/  @!UPT UIADD3 URZ, UPT, UPT, URZ, URZ, URZ ;  /* 0x000000fffffff290 */ /* 0x000fe4000fffe0ff */
[----:B------:R-:W-:Y:S05]  /*7c50*/  @!P0 BRA `(.L_x_122) ;  /* 0x0000000000408947 */ /* 0x000fea0003800000 */
[----:B------:R-:W3:Y:S01]  /*7c60*/  LDCU.64 UR8, c[0x4][0x70] ;  /* 0x01000e00ff0877ac */ /* 0x000ee20008000a00 */
[----:B-1----:R-:W-:Y:S01]  /*7c70*/  MOV R3, 0x0 ;  /* 0x0000000000037802 */ /* 0x002fe20000000f00 */
        /* <DEDUP_REMOVED lines=14> */
.L_x_122:
[----:B------:R-:W-:Y:S05]  /*7d60*/  WARPSYNC.ALL ;  /* 0x0000000000007948 */ /* 0x000fea0003800000 */
[----:B------:R-:W-:Y:S01]  /*7d70*/  R2UR UR4, R39 ;  /* 0x00000000270472ca */ /* 0x000fe200000e0000 */
[----:B------:R-:W-:Y:S01]  /*7d80*/  BSSY.RECONVERGENT B0, `(.L_x_123) ;  /* 0x0000063000007945 */ /* 0x000fe20003800200 */
[----:B------:R-:W-:Y:S02]  /*7d90*/  ISETP.NE.AND P6, PT, R104, RZ, PT ;  /* 0x000000ff6800720c */ /* 0x000fe40003fc5270 */
[----:B------:R-:W-:Y:S09]  /*7da0*/  ISETP.NE.AND P0, PT, R100, RZ, PT ;  /* 0x000000ff6400720c */ /* 0x000ff20003f05270 */
[----:B-1----:R-:W1:Y:S02]  /*7db0*/  LDTM.x32 R4, tmem[UR4+0x40] ;  /* 0x00004004000479ee */ /* 0x002e6400082c0000 */
[C---:B-1----:R-:W-:Y:S01]  /*7dc0*/  FMUL R0, R38.reuse, R4 ;  /* 0x0000000426007220 */ /* 0x042fe20000400000 */
        /* <DEDUP_REMOVED lines=56> */
[----:B-1----:R-:W-:Y:S01]  /*8150*/  MOV R4, UR46 ;  /* 0x0000002e00047c02 */ /* 0x002fe20008000f00 */
[C---:B--2---:R-:W-:Y:S01]  /*8160*/  FFMA R24, R45.reuse, R72, R24 ;  /* 0x000000482d187223 */ /* 0x044fe20000000018 */
[C---:B------:R-:W-:Y:S01]  /*8170*/  FMUL R0, R38.reuse, R32 ;  /* 0x0000002026007220 */ /* 0x040fe20000400000 */
[----:B------:R4:W-:Y:S01]  /*8180*/  STS.128 [R93+0x8400], R20 ;  /* 0x008400145d007388 */ /* 0x0009e20000000c00 */
        /* <DEDUP_REMOVED lines=9> */
[----:B------:R4:W-:Y:S01]  /*8220*/  STS.128 [R92+0x8400], R24 ;  /* 0x008400185c007388 */ /* 0x0009e20000000c00 */
[C---:B------:R-:W-:Y:S01]  /*8230*/  FFMA R6, R45.reuse, R78, R3 ;  /* 0x0000004e2d067223 */ /* 0x040fe20000000003 */
[----:B------:R-:W-:Y:S01]  /*8240*/  FFMA R7, R45, R79, R28 ;  /* 0x0000004f2d077223 */ /* 0x000fe2000000001c */
[----:B------:R-:W-:Y:S02]  /*8250*/  @P6 IADD3 R8, PT, PT, R8, 0x50, RZ ;  /* 0x0000005008086810 */ /* 0x000fe40007ffe0ff */
[----:B------:R-:W-:Y:S02]  /*8260*/  LEA R0, R109, UR43, 0x3 ;  /* 0x0000002b6d007c11 */ /* 0x000fe4000f8e18ff */
[----:B------:R4:W-:Y:S01]  /*8270*/  STS.128 [R91+0x8400], R4 ;  /* 0x008400045b007388 */ /* 0x0009e20000000c00 */
[----:B------:R-:W-:Y:S02]  /*8280*/  @P6 SHF.L.U32 R2, RZ, 0x1f, RZ ;  /* 0x0000001fff026819 */ /* 0x000fe400000006ff */
[----:B------:R-:W-:Y:S01]  /*8290*/  @P6 PRMT R8, R115, 0x654, R8 ;  /* 0x0000065473086816 */ /* 0x000fe20000000008 */
[----:B------:R-:W-:Y:S01]  /*82a0*/  @!PT LDS RZ, [RZ] ;  /* 0x00000000fffff984 */ /* 0x000fe20000000800 */
[----:B------:R-:W-:Y:S01]  /*82b0*/  @!PT LDS RZ, [RZ] ;  /* 0x00000000fffff984 */ /* 0x000fe20000000800 */
[----:B------:R-:W-:Y:S01]  /*82c0*/  @!PT LDS RZ, [RZ] ;  /* 0x00000000fffff984 */ /* 0x000fe20000000800 */
[----:B------:R-:W-:Y:S01]  /*82d0*/  @!PT LDS RZ, [RZ] ;  /* 0x00000000fffff984 */ /* 0x000fe20000000800 */
[----:B------:R1:W-:Y:S06]  /*82e0*/  MEMBAR.ALL.CTA ;  /* 0x0000000000007992 */ /* 0x0003ec0000008000 */
[----:B-1----:R-:W1:Y:S02]  /*82f0*/  FENCE.VIEW.ASYNC.S ;  /* 0x00000000000073c6 */ /* 0x002e640000000000 */
[----:B-1----:R-:W-:Y:S06]  /*8300*/  BAR.SYNC.DEFER_BLOCKING 0x1, 0x80 ;  /* 0x0042000000007b1d */ /* 0x002fec0000010000 */
        /* <DEDUP_REMOVED lines=10> */
.L_x_124:
[----:B------:R-:W-:Y:S05]  /*83b0*/  BSYNC.RECONVERGENT B0 ;  /* 0x0000000000007941 */ /* 0x000fea0003800200 */
.L_x_123:
[----:B------:R-:W-:Y:S01]  /*83c0*/  BAR.SYNC.DEFER_BLOCKING 0x1, 0x80 ;  /* 0x0042000000007b1d */ /* 0x000fe20000010000 */
[----:B------:R-:W-:Y:S01]  /*83d0*/  UIADD3 UR4, UPT, UPT, UR46, 0x1, URZ ;  /* 0x000000012e047890 */ /* 0x000fe2000fffe0ff */
[----:B------:R-:W-:Y:S03]  /*83e0*/  HFMA2 R116, -RZ, RZ, 0, 0 ;  /* 0x00000000ff747431 */ /* 0x000fe600000001ff */
        /* <DEDUP_REMOVED lines=10> */
[----:B----4-:R-:W-:Y:S05]  /*8490*/  @P1 IMAD R5, R109, 0x4000, R107 ;  /* 0x000040006d051824 */ /* 0x010fea00078e026b */
        /* <DEDUP_REMOVED lines=8> */
.L_x_128:
[----:B------:R-:W-:Y:S05]  /*8520*/  BSYNC B0 ;  /* 0x0000000000007941 */ /* 0x000fea0003800000 */
.L_x_127:
[----:B------:R-:W-:Y:S02]  /*8530*/  ISETP.NE.AND P0, PT, R114, RZ, PT ;  /* 0x000000ff7200720c */ /* 0x000fe40003f05270 */
[----:B------:R-:W-:Y:S11]  /*8540*/  IADD3 R109, PT, PT, R109, 0x1, RZ ;  /* 0x000000016d6d7810 */ /* 0x000ff60007ffe0ff */
[----:B------:R2:W3:Y:S01]  /*8550*/  @P0 LDS.128 R48, [R5+UR43+0x400] ;  /* 0x0004002b05300984 */ /* 0x0004e20008000c00 */
[----:B-1----:R-:W-:Y:S03]  /*8560*/  @P0 IMAD.IADD R0, R111, 0x1, R2 ;  /* 0x000000016f000824 */ /* 0x002fe600078e0202 */
[----:B------:R1:W4:Y:S04]  /*8570*/  @P0 LDS.128 R52, [R4+0x400] ;  /* 0x0004000004340984 */ /* 0x0003280000000c00 */
[----:B------:R5:W3:Y:S04]  /*8580*/  @P0 LDS.128 R56, [R3+0x400] ;  /* 0x0004000003380984 */ /* 0x000ae80000000c00 */
[----:B------:R3:W3:Y:S04]  /*8590*/  @P0 LDS.128 R64, [R2+0x400] ;  /* 0x0004000002400984 */ /* 0x0006e80000000c00 */
[----:B------:R3:W3:Y:S01]  /*85a0*/  @P0 LDS.128 R72, [R0+0x400] ;  /* 0x0004000000480984 */ /* 0x0006e20000000c00 */
[C---:B--2---:R-:W-:Y:S01]  /*85b0*/  @P0 IMAD.IADD R5, R112.reuse, 0x1, R3 ;  /* 0x0000000170050824 */ /* 0x044fe200078e0203 */
[C---:B-1----:R-:W-:Y:S04]  /*85c0*/  @P0 IADD3 R4, PT, PT, R112.reuse, R2, RZ ;  /* 0x0000000270040210 */ /* 0x042fe80007ffe0ff */
[----:B------:R1:W2:Y:S01]  /*85d0*/  @P0 LDS.128 R60, [R5+0x400] ;  /* 0x00040000053c0984 */ /* 0x0002a20000000c00 */
[----:B-----5:R-:W-:Y:S03]  /*85e0*/  @P0 IMAD.IADD R3, R112, 0x1, R0 ;  /* 0x0000000170030824 */ /* 0x020fe600078e0200 */
[----:B------:R1:W1:Y:S04]  /*85f0*/  @P0 LDS.128 R68, [R4+0x400] ;  /* 0x0004000004440984 */ /* 0x0002680000000c00 */
[----:B------:R1:W1:Y:S01]  /*8600*/  @P0 LDS.128 R76, [R3+0x400] ;  /* 0x00040000034c0984 */ /* 0x0002620000000c00 */
[C---:B------:R-:W-:Y:S04]  /*8610*/  ISETP.NE.AND P0, PT, R109.reuse, 0x4, PT ;  /* 0x000000046d00780c */ /* 0x040fe80003f05270 */
[----:B------:R-:W-:Y:S02]  /*8620*/  SEL R109, R109, RZ, P0 ;  /* 0x000000ff6d6d7207 */ /* 0x000fe40000000000 */
[----:B----4-:R-:W-:Y:S02]  /*8630*/  SEL R116, RZ, 0x1, P0 ;  /* 0x00000001ff747807 */ /* 0x010fe40000000000 */
.L_x_126:
[----:B------:R-:W-:Y:S05]  /*8640*/  BSYNC B1 ;  /* 0x0000000000017941 */ /* 0x000fea0003800000 */
.L_x_125:
[----:B---3--:R-:W-:Y:S05]  /*8650*/  VIADD R0, R39, 0x60 ;  /* 0x0000006027007836 */ /* 0x008fea0000000000 */
[----:B------:R-:W-:Y:S04]  /*8660*/  SHF.R.U32.HI R0, RZ, 0x15, R0 ;  /* 0x00000015ff007819 */ /* 0x000fe80000011600 */
[----:B------:R-:W-:Y:S11]  /*8670*/  LOP3.LUT P0, RZ, R0, 0x3, R84, 0x48, !PT ;  /* 0x0000000300ff7812 */ /* 0x000ff60007804854 */
[----:B------:R-:W-:Y:S02]  /*8680*/  @!UPT UIADD3 URZ, UPT, UPT, URZ, URZ, URZ ;  /* 0x000000fffffff290 */ /* 0x000fe4000fffe0ff */
[----:B------:R-:W-:Y:S05]  /*8690*/  @!P0 BRA `(.L_x_130) ;  /* 0x0000000000408947 */ /* 0x000fea0003800000 */
[----:B------:R-:W3:Y:S01]  /*86a0*/  LDCU.64 UR8, c[0x4][0x70] ;  /* 0x01000e00ff0877ac */ /* 0x000ee20008000a00 */
[----:B-1----:R-:W-:Y:S01]  /*86b0*/  MOV R3, 0x0 ;  /* 0x0000000000037802 */ /* 0x002fe20000000f00 */
[----:B----4-:R-:W-:Y:S02]  /*86c0*/  HFMA2 R12, -RZ, RZ, 0, 5.9604644775390625e-08 ;  /* 0x00000001ff0c7431 */ /* 0x010fe400000001ff */
[----:B------:R-:W-:Y:S02]  /*86d0*/  IMAD.MOV.U32 R8, RZ, RZ, 0x192 ;  /* 0x00000192ff087424 */ /* 0x000fe400078e00ff */
[----:B------:R-:W-:Y:S01]  /*86e0*/  IMAD.MOV.U32 R13, RZ, RZ, RZ ;  /* 0x000000ffff0d7224 */ /* 0x000fe200078e00ff */
[----:B------:R-:W1:Y:S01]  /*86f0*/  LDCU.64 UR6, c[0x4][0x78] ;  /* 0x01000f00ff0677ac */ /* 0x000e620008000a00 */
[----:B------:R-:W4:Y:S01]  /*8700*/  LDC.64 R2, c[0x4][R3] ;  /* 0x0100000003027b82 */ /* 0x000f220000000a00 */
        /* <DEDUP_REMOVED lines=9> */
.L_x_130:
[----:B------:R-:W-:Y:S05]  /*87a0*/  WARPSYNC.ALL ;  /* 0x0000000000007948 */ /* 0x000fea0003800000 */
[----:B------:R-:W-:Y:S01]  /*87b0*/  R2UR UR4, R39 ;  /* 0x00000000270472ca */ /* 0x000fe200000e0000 */
[----:B------:R-:W-:Y:S01]  /*87c0*/  BSSY.RECONVERGENT B0, `(.L_x_131) ;  /* 0x0000063000007945 */ /* 0x000fe20003800200 */
[----:B------:R-:W-:Y:S02]  /*87d0*/  ISETP.NE.AND P6, PT, R104, RZ, PT ;  /* 0x000000ff6800720c */ /* 0x000fe40003fc5270 */
[----:B------:R-:W-:Y:S09]  /*87e0*/  ISETP.NE.AND P0, PT, R100, RZ, PT ;  /* 0x000000ff6400720c */ /* 0x000ff20003f05270 */
[----:B-1--4-:R-:W1:Y:S02]  /*87f0*/  LDTM.x32 R4, tmem[UR4+0x60] ;  /* 0x00006004000479ee */ /* 0x012e6400082c0000 */
        /* <DEDUP_REMOVED lines=31> */
[C---:B--2---:R-:W-:Y:S01]  /*89f0*/  FFMA R12, R45.reuse, R60, R12 ;  /* 0x0000003c2d0c7223 */ /* 0x044fe2000000000c */
        /* <DEDUP_REMOVED lines=25> */
[----:B-1----:R-:W-:Y:S01]  /*8b90*/  MOV R4, UR44 ;  /* 0x0000002c00047c02 */ /* 0x002fe20008000f00 */
        /* <DEDUP_REMOVED lines=16> */
[----:B------:R-:W-:Y:S02]  /*8ca0*/  @P6 SHF.L.U32 R0, R116, 0x1f, RZ ;  /* 0x0000001f74006819 */ /* 0x000fe400000006ff */
[----:B------:R1:W-:Y:S01]  /*8cb0*/  STS.128 [R91+0xc400], R4 ;  /* 0x00c400045b007388 */ /* 0x0003e20000000c00 */
[----:B------:R-:W-:Y:S01]  /*8cc0*/  @P6 PRMT R8, R115, 0x654, R8 ;  /* 0x0000065473086816 */ /* 0x000fe20000000008 */
[----:B------:R-:W-:Y:S01]  /*8cd0*/  @!PT LDS RZ, [RZ] ;  /* 0x00000000fffff984 */ /* 0x000fe20000000800 */
[----:B------:R-:W-:Y:S01]  /*8ce0*/  @!PT LDS RZ, [RZ] ;  /* 0x00000000fffff984 */ /* 0x000fe20000000800 */
[----:B------:R-:W-:Y:S01]  /*8cf0*/  @!PT LDS RZ, [RZ] ;  /* 0x00000000fffff984 */ /* 0x000fe20000000800 */
[----:B------:R-:W-:Y:S01]  /*8d00*/  @!PT LDS RZ, [RZ] ;  /* 0x00000000fffff984 */ /* 0x000fe20000000800 */
[----:B------:R2:W-:Y:S06]  /*8d10*/  MEMBAR.ALL.CTA ;  /* 0x0000000000007992 */ /* 0x0005ec0000008000 */
[----:B--2---:R-:W2:Y:S02]  /*8d20*/  FENCE.VIEW.ASYNC.S ;  /* 0x00000000000073c6 */ /* 0x004ea40000000000 */
[----:B--2---:R-:W-:Y:S01]  /*8d30*/  BAR.SYNC.DEFER_BLOCKING 0x1, 0x80 ;  /* 0x0042000000007b1d */ /* 0x004fe20000010000 */
[----:B-1----:R-:W-:Y:S05]  /*8d40*/  LEA R6, R109, UR43, 0x3 ;  /* 0x0000002b6d067c11 */ /* 0x002fea000f8e18ff */
        /* <DEDUP_REMOVED lines=10> */
.L_x_132:
[----:B------:R-:W-:Y:S05]  /*8df0*/  BSYNC.RECONVERGENT B0 ;  /* 0x0000000000007941 */ /* 0x000fea0003800200 */
.L_x_131:
        /* <DEDUP_REMOVED lines=18> */
[----:B------:R-:W-:Y:S04]  /*8f20*/  SHF.L.U32 R5, R116, 0x1f, RZ ;  /* 0x0000001f74057819 */ /* 0x000fe800000006ff */
[----:B------:R-:W1:Y:S02]  /*8f30*/  SYNCS.PHASECHK.TRANS64.TRYWAIT P0, [R6+URZ+0x30], R5 ;  /* 0x00003005060075a7 */ /* 0x000e6400080011ff */
[----:B-1----:R-:W-:Y:S05]  /*8f40*/  @!P0 BRA `(.L_x_137) ;  /* 0x0000003400e08947 */ /* 0x002fea0003800000 */
.L_x_136:
[----:B------:R-:W-:Y:S05]  /*8f50*/  BSYNC B0 ;  /* 0x0000000000007941 */ /* 0x000fea0003800000 */
.L_x_135:
[----:B------:R-:W-:Y:S01]  /*8f60*/  ISETP.NE.AND P0, PT, R114, RZ, PT ;  /* 0x000000ff7200720c */ /* 0x000fe20003f05270 */
[----:B------:R-:W-:Y:S11]  /*8f70*/  VIADD R109, R109, 0x1 ;  /* 0x000000016d6d7836 */ /* 0x000ff60000000000 */
[----:B------:R-:W-:Y:S01]  /*8f80*/  @!UPT UIADD3 URZ, UPT, UPT, URZ, URZ, URZ ;  /* 0x000000fffffff290 */ /* 0x000fe2000fffe0ff */
[----:B------:R2:W3:Y:S01]  /*8f90*/  @P0 LDS.128 R48, [R4+UR43+0x400] ;  /* 0x0004002b04300984 */ /* 0x0004e20008000c00 */
[C---:B-1----:R-:W-:Y:S03]  /*8fa0*/  @P0 IMAD.IADD R5, R112.reuse, 0x1, R2 ;  /* 0x0000000170050824 */ /* 0x042fe600078e0202 */
[----:B------:R1:W4:Y:S04]  /*8fb0*/  @P0 LDS.128 R52, [R3+0x400] ;  /* 0x0004000003340984 */ /* 0x0003280000000c00 */
[----:B------:R5:W3:Y:S04]  /*8fc0*/  @P0 LDS.128 R56, [R2+0x400] ;  /* 0x0004000002380984 */ /* 0x000ae80000000c00 */
[----:B------:R-:W3:Y:S04]  /*8fd0*/  @P0 LDS.128 R60, [R5+0x400] ;  /* 0x00040000053c0984 */ /* 0x000ee80000000c00 */
[----:B------:R4:W3:Y:S01]  /*8fe0*/  @P0 LDS.128 R64, [R0+0x400] ;  /* 0x0004000000400984 */ /* 0x0008e20000000c00 */
[--C-:B--2---:R-:W-:Y:S02]  /*8ff0*/  @P0 IMAD.IADD R4, R111, 0x1, R0.reuse ;  /* 0x000000016f040824 */ /* 0x104fe400078e0200 */
[C---:B-1----:R-:W-:Y:S03]  /*9000*/  @P0 IMAD.IADD R3, R112.reuse, 0x1, R0 ;  /* 0x0000000170030824 */ /* 0x042fe600078e0200 */
[----:B------:R1:W2:Y:S01]  /*9010*/  @P0 LDS.128 R72, [R4+0x400] ;  /* 0x0004000004480984 */ /* 0x0002a20000000c00 */
[----:B-----5:R-:W-:Y:S03]  /*9020*/  @P0 IMAD.IADD R2, R112, 0x1, R4 ;  /* 0x0000000170020824 */ /* 0x020fe600078e0204 */
[----:B------:R1:W1:Y:S04]  /*9030*/  @P0 LDS.128 R68, [R3+0x400] ;  /* 0x0004000003440984 */ /* 0x0002680000000c00 */
[----:B------:R1:W1:Y:S01]  /*9040*/  @P0 LDS.128 R76, [R2+0x400] ;  /* 0x00040000024c0984 */ /* 0x0002620000000c00 */
[C---:B------:R-:W-:Y:S04]  /*9050*/  ISETP.NE.AND P0, PT, R109.reuse, 0x4, PT ;  /* 0x000000046d00780c */ /* 0x040fe80003f05270 */
[----:B----4-:R-:W-:Y:S02]  /*9060*/  SEL R0, RZ, 0x1, P0 ;  /* 0x00000001ff007807 */ /* 0x010fe40000000000 */
[----:B------:R-:W-:Y:S02]  /*9070*/  SEL R109, R109, RZ, P0 ;  /* 0x000000ff6d6d7207 */ /* 0x000fe40000000000 */
[----:B------:R-:W-:Y:S02]  /*9080*/  LOP3.LUT R116, R116, R0, RZ, 0x3c, !PT ;  /* 0x0000000074747212 */ /* 0x000fe400078e3cff */
.L_x_134:
[----:B------:R-:W-:Y:S05]  /*9090*/  BSYNC B1 ;  /* 0x0000000000017941 */ /* 0x000fea0003800000 */
.L_x_133:
[----:B------:R-:W-:Y:S05]  /*90a0*/  VIADD R0, R39, 0x80 ;  /* 0x0000008027007836 */ /* 0x000fea0000000000 */
[----:B------:R-:W-:Y:S04]  /*90b0*/  SHF.R.U32.HI R0, RZ, 0x15, R0 ;  /* 0x00000015ff007819 */ /* 0x000fe80000011600 */
[----:B------:R-:W-:Y:S11]  /*90c0*/  LOP3.LUT P0, RZ, R0, 0x3, R84, 0x48, !PT ;  /* 0x0000000300ff7812 */ /* 0x000ff60007804854 */
[----:B------:R-:W-:Y:S02]  /*90d0*/  @!UPT UIADD3 URZ, UPT, UPT, URZ, URZ, URZ ;  /* 0x000000fffffff290 */ /* 0x000fe4000fffe0ff */
[----:B------:R-:W-:Y:S05]  /*90e0*/  @!P0 BRA `(.L_x_138) ;  /* 0x0000000000408947 */ /* 0x000fea0003800000 */
[----:B------:R-:W4:Y:S01]  /*90f0*/  LDCU.64 UR8, c[0x4][0x70] ;  /* 0x01000e00ff0877ac */ /* 0x000f220008000a00 */
[----:B-1----:R-:W-:Y:S01]  /*9100*/  MOV R3, 0x0 ;  /* 0x0000000000037802 */ /* 0x002fe20000000f00 */
[----:B------:R-:W-:Y:S02]  /*9110*/  HFMA2 R12, -RZ, RZ, 0, 5.9604644775390625e-08 ;  /* 0x00000001ff0c7431 */ /* 0x000fe400000001ff */
[----:B------:R-:W-:Y:S02]  /*9120*/  IMAD.MOV.U32 R8, RZ, RZ, 0x192 ;  /* 0x00000192ff087424 */ /* 0x000fe400078e00ff */
[----:B------:R-:W-:Y:S01]  /*9130*/  IMAD.MOV.U32 R13, RZ, RZ, RZ ;  /* 0x000000ffff0d7224 */ /* 0x000fe200078e00ff */
[----:B------:R-:W1:Y:S01]  /*9140*/  LDCU.64 UR6, c[0x4][0x78] ;  /* 0x01000f00ff0677ac */ /* 0x000e620008000a00 */
[----:B------:R-:W2:Y:S01]  /*9150*/  LDC.64 R2, c[0x4][R3] ;  /* 0x0100000003027b82 */ /* 0x000ea20000000a00 */
[----:B------:R-:W5:Y:S01]  /*9160*/  LDCU.64 UR4, c[0x4][0x10] ;  /* 0x01000200ff0477ac */ /* 0x000f620008000a00 */
[----:B----4-:R-:W-:Y:S01]  /*9170*/  MOV R5, UR9 ;  /* 0x0000000900057c02 */ /* 0x010fe20008000f00 */
[----:B------:R-:W-:Y:S01]  /*9180*/  IMAD.U32 R4, RZ, RZ, UR8 ;  /* 0x00000008ff047e24 */ /* 0x000fe2000f8e00ff */
[----:B-1----:R-:W-:Y:S01]  /*9190*/  MOV R7, UR7 ;  /* 0x0000000700077c02 */ /* 0x002fe20008000f00 */
[----:B------:R-:W-:Y:S01]  /*91a0*/  IMAD.U32 R6, RZ, RZ, UR6 ;  /* 0x00000006ff067e24 */ /* 0x000fe2000f8e00ff */
[----:B-----5:R-:W-:Y:S01]  /*91b0*/  MOV R11, UR5 ;  /* 0x00000005000b7c02 */ /* 0x020fe20008000f00 */
[----:B------:R-:W-:Y:S02]  /*91c0*/  IMAD.U32 R10, RZ, RZ, UR4 ;  /* 0x00000004ff0a7e24 */ /* 0x000fe4000f8e00ff */
[----:B------:R-:W-:Y:S07]  /*91d0*/  LEPC R20, `(.L_x_138) ;  /* 0x000000001014794e */ /* 0x000fee0000000000 */
[----:B--23--:R-:W-:Y:S05]  /*91e0*/  CALL.ABS.NOINC R2 ;  /* 0x0000000002007343 */ /* 0x00cfea0003c00000 */
.L_x_138:
        /* <DEDUP_REMOVED lines=10> */
[C---:B---3--:R-:W-:Y:S01]  /*9290*/  FFMA R40, R45.reuse, R48, R0 ;  /* 0x000000302d287223 */ /* 0x048fe20000000000 */
        /* <DEDUP_REMOVED lines=81> */
[----:B------:R-:W-:Y:S02]  /*97b0*/  UIADD3 UR4, UPT, UPT, UR43, 0x400, URZ ;  /* 0x000004002b047890 */ /* 0x000fe4000fffe0ff */
[----:B------:R-:W-:Y:S01]  /*97c0*/  UIADD3 UR9, UPT, UPT, UR49, 0x80, URZ ;  /* 0x0000008031097890 */ /* 0x000fe2000fffe0ff */
[----:B------:R-:W-:Y:S01]  /*97d0*/  UMOV UR10, UR50 ;  /* 0x00000032000a7c82 */ /* 0x000fe20008000000 */
[----:B------:R-:W-:Y:S02]  /*97e0*/  UMOV UR11, UR36 ;  /* 0x00000024000b7c82 */ /* 0x000fe40008000000 */
[----:B------:R-:W-:Y:S01]  /*97f0*/  MOV R88, UR4 ;  /* 0x0000000400587c02 */ /* 0x000fe20008000f00 */
[----:B------:R-:W-:Y:S03]  /*9800*/  UIADD3 UR4, UP0, UPT, UR54, 0x680, URZ ;  /* 0x0000068036047890 */ /* 0x000fe6000ff1e0ff */
[----:B------:R-:W-:Y:S01]  /*9810*/  R2UR UR8, R88 ;  /* 0x00000000580872ca */ /* 0x000fe200000e0000 */
[----:B------:R-:W-:Y:S11]  /*9820*/  UIADD3.X UR5, UPT, UPT, URZ, UR55, URZ, UP0, !UPT ;  /* 0x00000037ff057290 */ /* 0x000ff600087fe4ff */
[----:B------:R-:W-:Y:S01]  /*9830*/  @!UPT UIADD3 URZ, UPT, UPT, URZ, URZ, URZ ;  /* 0x000000fffffff290 */ /* 0x000fe2000fffe0ff */
[----:B------:R1:W-:Y:S01]  /*9840*/  UTMASTG.3D [UR8], [UR4] ;  /* 0x00000008040073b5 */ /* 0x0003e20008010000 */
[----:B------:R0:W-:Y:S01]  /*9850*/  UTMACMDFLUSH ;  /* 0x00000000000079b7 */ /* 0x0001e20000000000 */
[----:B-1----:R-:W-:Y:S04]  /*9860*/  DEPBAR.LE SB0, 0x1 ;  /* 0x000080400000791a */ /* 0x002fe80000000000 */
.L_x_140:
[----:B------:R-:W-:Y:S05]  /*9870*/  BSYNC.RECONVERGENT B0 ;  /* 0x0000000000007941 */ /* 0x000fea0003800200 */
.L_x_139:
        /* <DEDUP_REMOVED lines=21> */
.L_x_144:
[----:B------:R-:W-:Y:S05]  /*99d0*/  BSYNC B0 ;  /* 0x0000000000007941 */ /* 0x000fea0003800000 */
.L_x_143:
        /* <DEDUP_REMOVED lines=19> */
.L_x_142:
[----:B------:R-:W-:Y:S05]  /*9b10*/  BSYNC B1 ;  /* 0x0000000000017941 */ /* 0x000fea0003800000 */
.L_x_141:
        /* <DEDUP_REMOVED lines=21> */
.L_x_146:
        /* <DEDUP_REMOVED lines=101> */
.L_x_148:
[----:B------:R-:W-:Y:S05]  /*a2c0*/  BSYNC.RECONVERGENT B0 ;  /* 0x0000000000007941 */ /* 0x000fea0003800200 */
.L_x_147:
        /* <DEDUP_REMOVED lines=21> */
.L_x_152:
[----:B------:R-:W-:Y:S05]  /*a420*/  BSYNC B0 ;  /* 0x0000000000007941 */ /* 0x000fea0003800000 */
.L_x_151:
        /* <DEDUP_REMOVED lines=19> */
.L_x_150:
[----:B------:R-:W-:Y:S05]  /*a560*/  BSYNC B1 ;  /* 0x0000000000017941 */ /* 0x000fea0003800000 */
.L_x_149:
        /* <DEDUP_REMOVED lines=21> */
.L_x_154:
        /* <DEDUP_REMOVED lines=82> */
[----:B------:R-:W-:Y:S02]  /*abe0*/  @P6 SHF.L.U32 R2, R116, 0x1f, RZ ;  /* 0x0000001f74026819 */ /* 0x000fe400000006ff */
        /* <DEDUP_REMOVED lines=18> */
.L_x_156:
[----:B------:R-:W-:Y:S05]  /*ad10*/  BSYNC.RECONVERGENT B0 ;  /* 0x0000000000007941 */ /* 0x000fea0003800200 */
.L_x_155:
        /* <DEDUP_REMOVED lines=21> */
.L_x_160:
[----:B------:R-:W-:Y:S05]  /*ae70*/  BSYNC B0 ;  /* 0x0000000000007941 */ /* 0x000fea0003800000 */
.L_x_159:
[----:B------:R-:W-:Y:S11]  /*ae80*/  ISETP.NE.AND P0, PT, R114, RZ, PT ;  /* 0x000000ff7200720c */ /* 0x000ff60003f05270 */
[----:B------:R-:W-:Y:S02]  /*ae90*/  @!UPT UIADD3 URZ, UPT, UPT, URZ, URZ, URZ ;  /* 0x000000fffffff290 */ /* 0x000fe4000fffe0ff */
[----:B------:R2:W3:Y:S01]  /*aea0*/  @P0 LDS.128 R52, [R2+0x400] ;  /* 0x0004000002340984 */ /* 0x0004e20000000c00 */
[----:B------:R-:W-:Y:S02]  /*aeb0*/  @P0 IMAD.IADD R111, R111, 0x1, R110 ;  /* 0x000000016f6f0824 */ /* 0x000fe400078e026e */
[C---:B-1----:R-:W-:Y:S01]  /*aec0*/  @P0 IMAD.IADD R0, R112.reuse, 0x1, R3 ;  /* 0x0000000170000824 */ /* 0x042fe200078e0203 */
[----:B------:R1:W1:Y:S04]  /*aed0*/  @P0 LDS.128 R48, [R109+UR43+0x400] ;  /* 0x0004002b6d300984 */ /* 0x0002680008000c00 */
[----:B------:R1:W1:Y:S04]  /*aee0*/  @P0 LDS.128 R56, [R3+0x400] ;  /* 0x0004000003380984 */ /* 0x0002680000000c00 */
[----:B------:R1:W1:Y:S04]  /*aef0*/  @P0 LDS.128 R60, [R0+0x400] ;  /* 0x00040000003c0984 */ /* 0x0002680000000c00 */
[----:B------:R1:W1:Y:S04]  /*af00*/  @P0 LDS.128 R64, [R110+0x400] ;  /* 0x000400006e400984 */ /* 0x0002680000000c00 */
[----:B------:R1:W1:Y:S01]  /*af10*/  @P0 LDS.128 R72, [R111+0x400] ;  /* 0x000400006f480984 */ /* 0x0002620000000c00 */
[C---:B--2---:R-:W-:Y:S02]  /*af20*/  @P0 IADD3 R2, PT, PT, R112.reuse, R110, RZ ;  /* 0x0000006e70020210 */ /* 0x044fe40007ffe0ff */
[----:B------:R-:W-:Y:S03]  /*af30*/  @P0 IADD3 R112, PT, PT, R112, R111, RZ ;  /* 0x0000006f70700210 */ /* 0x000fe60007ffe0ff */
[----:B------:R2:W1:Y:S04]  /*af40*/  @P0 LDS.128 R68, [R2+0x400] ;  /* 0x0004000002440984 */ /* 0x0004680000000c00 */
[----:B------:R2:W1:Y:S02]  /*af50*/  @P0 LDS.128 R76, [R112+0x400] ;  /* 0x00040000704c0984 */ /* 0x0004640000000c00 */
.L_x_158:
[----:B------:R-:W-:Y:S05]  /*af60*/  BSYNC B1 ;  /* 0x0000000000017941 */ /* 0x000fea0003800000 */
.L_x_157:
[----:B-1----:R-:W-:Y:S05]  /*af70*/  VIADD R0, R39, 0xe0 ;  /* 0x000000e027007836 */ /* 0x002fea0000000000 */
[----:B------:R-:W-:Y:S04]  /*af80*/  SHF.R.U32.HI R0, RZ, 0x15, R0 ;  /* 0x00000015ff007819 */ /* 0x000fe80000011600 */
[----:B------:R-:W-:Y:S11]  /*af90*/  LOP3.LUT P0, RZ, R0, 0x3, R84, 0x48, !PT ;  /* 0x0000000300ff7812 */ /* 0x000ff60007804854 */
[----:B------:R-:W-:Y:S02]  /*afa0*/  @!UPT UIADD3 URZ, UPT, UPT, URZ, URZ, URZ ;  /* 0x000000fffffff290 */ /* 0x000fe4000fffe0ff */
[----:B------:R-:W-:Y:S05]  /*afb0*/  @!P0 BRA `(.L_x_162) ;  /* 0x0000000000408947 */ /* 0x000fea0003800000 */
[----:B------:R-:W1:Y:S01]  /*afc0*/  LDCU.64 UR8, c[0x4][0x70] ;  /* 0x01000e00ff0877ac */ /* 0x000e620008000a00 */
[----:B------:R-:W-:Y:S01]  /*afd0*/  MOV R3, 0x0 ;  /* 0x0000000000037802 */ /* 0x000fe20000000f00 */
[----:B----4-:R-:W-:Y:S02]  /*afe0*/  HFMA2 R12, -RZ, RZ, 0, 5.9604644775390625e-08 ;  /* 0x00000001ff0c7431 */ /* 0x010fe400000001ff */
[----:B------:R-:W-:Y:S02]  /*aff0*/  IMAD.MOV.U32 R8, RZ, RZ, 0x192 ;  /* 0x00000192ff087424 */ /* 0x000fe400078e00ff */
[----:B------:R-:W-:Y:S01]  /*b000*/  IMAD.MOV.U32 R13, RZ, RZ, RZ ;  /* 0x000000ffff0d7224 */ /* 0x000fe200078e00ff */
[----:B------:R-:W4:Y:S01]  /*b010*/  LDCU.64 UR6, c[0x4][0x78] ;  /* 0x01000f00ff0677ac */ /* 0x000f220008000a00 */
[----:B--2---:R-:W2:Y:S01]  /*b020*/  LDC.64 R2, c[0x4][R3] ;  /* 0x0100000003027b82 */ /* 0x004ea20000000a00 */
[----:B------:R-:W5:Y:S01]  /*b030*/  LDCU.64 UR4, c[0x4][0x10] ;  /* 0x01000200ff0477ac */ /* 0x000f620008000a00 */
[----:B-1----:R-:W-:Y:S01]  /*b040*/  MOV R5, UR9 ;  /* 0x0000000900057c02 */ /* 0x002fe20008000f00 */
[----:B------:R-:W-:Y:S01]  /*b050*/  IMAD.U32 R4, RZ, RZ, UR8 ;  /* 0x00000008ff047e24 */ /* 0x000fe2000f8e00ff */
[----:B----4-:R-:W-:Y:S01]  /*b060*/  MOV R7, UR7 ;  /* 0x0000000700077c02 */ /* 0x010fe20008000f00 */
[----:B------:R-:W-:Y:S01]  /*b070*/  IMAD.U32 R6, RZ, RZ, UR6 ;  /* 0x00000006ff067e24 */ /* 0x000fe2000f8e00ff */
[----:B-----5:R-:W-:Y:S01]  /*b080*/  MOV R11, UR5 ;  /* 0x00000005000b7c02 */ /* 0x020fe20008000f00 */
[----:B------:R-:W-:Y:S02]  /*b090*/  IMAD.U32 R10, RZ, RZ, UR4 ;  /* 0x00000004ff0a7e24 */ /* 0x000fe4000f8e00ff */
[----:B------:R-:W-:Y:S07]  /*b0a0*/  LEPC R20, `(.L_x_162) ;  /* 0x000000001014794e */ /* 0x000fee0000000000 */
[----:B--23--:R-:W-:Y:S05]  /*b0b0*/  CALL.ABS.NOINC R2 ;  /* 0x0000000002007343 */ /* 0x00cfea0003c00000 */
.L_x_162:
[----:B------:R-:W-:Y:S01]  /*b0c0*/  ISETP.NE.AND P0, PT, R100, RZ, PT ;  /* 0x000000ff6400720c */ /* 0x000fe20003f05270 */
[----:B------:R-:W-:Y:S05]  /*b0d0*/  WARPSYNC.ALL ;  /* 0x0000000000007948 */ /* 0x000fea0003800000 */
[----:B------:R-:W-:Y:S01]  /*b0e0*/  R2UR UR4, R39 ;  /* 0x00000000270472ca */ /* 0x000fe200000e0000 */
[----:B------:R-:W1:Y:S01]  /*b0f0*/  S2UR UR5, SR_CgaCtaId ;  /* 0x00000000000579c3 */ /* 0x000e620000008800 */
[----:B------:R-:W-:Y:S11]  /*b100*/  BSSY.RECONVERGENT B0, `(.L_x_163) ;  /* 0x0000061000007945 */ /* 0x000ff60003800200 */
[----:B----4-:R-:W4:Y:S01]  /*b110*/  LDTM.x32 R4, tmem[UR4+0xe0] ;  /* 0x0000e004000479ee */ /* 0x010f2200082c0000 */
[----:B------:R-:W-:Y:S01]  /*b120*/  R2UR UR4, R108 ;  /* 0x000000006c0472ca */ /* 0x000fe200000e0000 */
[----:B------:R-:W-:Y:S11]  /*b130*/  NOP ;  /* 0x0000000000007918 */ /* 0x000ff60000000000 */
[----:B------:R-:W-:Y:S01]  /*b140*/  @!UPT UIADD3 URZ, UPT, UPT, URZ, URZ, URZ ;  /* 0x000000fffffff290 */ /* 0x000fe2000fffe0ff */
[----:B------:R-:W-:Y:S01]  /*b150*/  UIADD3 UR4, UPT, UPT, UR4, 0xb0, URZ ;  /* 0x000000b004047890 */ /* 0x000fe2000fffe0ff */
[C---:B----4-:R-:W-:Y:S03]  /*b160*/  FMUL R0, R38.reuse, R4 ;  /* 0x0000000426007220 */ /* 0x050fe60000400000 */
[----:B-1----:R-:W-:Y:S01]  /*b170*/  UPRMT UR4, UR5, 0x654, UR4 ;  /* 0x0000065405047896 */ /* 0x002fe20008000004 */
[C---:B--2---:R-:W-:Y:S01]  /*b180*/  FMUL R2, R38.reuse, R5 ;  /* 0x0000000526027220 */ /* 0x044fe20000400000 */
[C---:B------:R-:W-:Y:S01]  /*b190*/  FMUL R3, R38.reuse, R6 ;  /* 0x0000000626037220 */ /* 0x040fe20000400000 */
[C---:B------:R-:W-:Y:S01]  /*b1a0*/  FFMA R40, R45.reuse, R48, R0 ;  /* 0x000000302d287223 */ /* 0x040fe20000000000 */
[C---:B------:R-:W-:Y:S01]  /*b1b0*/  FMUL R7, R38.reuse, R7 ;  /* 0x0000000726077220 */ /* 0x040fe20000400000 */
[C---:B------:R-:W-:Y:S01]  /*b1c0*/  FFMA R41, R45.reuse, R49, R2 ;  /* 0x000000312d297223 */ /* 0x040fe20000000002 */
[C---:B------:R-:W-:Y:S01]  /*b1d0*/  FFMA R42, R45.reuse, R50, R3 ;  /* 0x000000322d2a7223 */ /* 0x040fe20000000003 */
[C---:B------:R-:W-:Y:S01]  /*b1e0*/  FMUL R4, R38.reuse, R8 ;  /* 0x0000000826047220 */ /* 0x040fe20000400000 */
[C---:B------:R-:W-:Y:S01]  /*b1f0*/  FFMA R43, R45.reuse, R51, R7 ;  /* 0x000000332d2b7223 */ /* 0x040fe20000000007 */
[----:B------:R-:W-:Y:S01]  /*b200*/  SYNCS.ARRIVE.TRANS64.RED.A1T0 RZ, [UR4], RZ ;  /* 0x000000ffffff79a7 */ /* 0x000fe20008100404 */
[C---:B------:R-:W-:Y:S01]  /*b210*/  FMUL R5, R38.reuse, R9 ;  /* 0x0000000926057220 */ /* 0x040fe20000400000 */
[C---:B---3--:R-:W-:Y:S01]  /*b220*/  FFMA R4, R45.reuse, R52, R4 ;  /* 0x000000342d047223 */ /* 0x048fe20000000004 */
[C---:B------:R-:W-:Y:S01]  /*b230*/  FMUL R6, R38.reuse, R10 ;  /* 0x0000000a26067220 */ /* 0x040fe20000400000 */
[----:B------:R1:W-:Y:S01]  /*b240*/  STS.128 [R107+UR43+0xc400], R40 ;  /* 0x00c400286b007988 */ /* 0x0003e20008000c2b */
[C---:B------:R-:W-:Y:S01]  /*b250*/  FFMA R5, R45.reuse, R53, R5 ;  /* 0x000000352d057223 */ /* 0x040fe20000000005 */
[C---:B------:R-:W-:Y:S01]  /*b260*/  FMUL R11, R38.reuse, R11 ;  /* 0x0000000b260b7220 */ /* 0x040fe20000400000 */
[C---:B------:R-:W-:Y:S01]  /*b270*/  FFMA R6, R45.reuse, R54, R6 ;  /* 0x000000362d067223 */ /* 0x040fe20000000006 */
[C---:B------:R-:W-:Y:S01]  /*b280*/  FMUL R8, R38.reuse, R12 ;  /* 0x0000000c26087220 */ /* 0x040fe20000400000 */
[C---:B------:R-:W-:Y:S01]  /*b290*/  FMUL R9, R38.reuse, R13 ;  /* 0x0000000d26097220 */ /* 0x040fe20000400000 */
[C---:B------:R-:W-:Y:S01]  /*b2a0*/  FFMA R7, R45.reuse, R55, R11 ;  /* 0x000000372d077223 */ /* 0x040fe2000000000b */
[C---:B------:R-:W-:Y:S01]  /*b2b0*/  FMUL R10, R38.reuse, R14 ;  /* 0x0000000e260a7220 */ /* 0x040fe20000400000 */
[C---:B------:R-:W-:Y:S01]  /*b2c0*/  FFMA R8, R45.reuse, R56, R8 ;  /* 0x000000382d087223 */ /* 0x040fe20000000008 */
[C---:B------:R-:W-:Y:S01]  /*b2d0*/  FFMA R9, R45.reuse, R57, R9 ;  /* 0x000000392d097223 */ /* 0x040fe20000000009 */
[C---:B------:R-:W-:Y:S01]  /*b2e0*/  FMUL R15, R38.reuse, R15 ;  /* 0x0000000f260f7220 */ /* 0x040fe20000400000 */
[----:B------:R1:W-:Y:S01]  /*b2f0*/  STS.128 [R106+0xc400], R4 ;  /* 0x00c400046a007388 */ /* 0x0003e20000000c00 */
[C---:B------:R-:W-:Y:S01]  /*b300*/  FFMA R10, R45.reuse, R58, R10 ;  /* 0x0000003a2d0a7223 */ /* 0x040fe2000000000a */
[C---:B------:R-:W-:Y:S01]  /*b310*/  FMUL R12, R38.reuse, R16 ;  /* 0x00000010260c7220 */ /* 0x040fe20000400000 */
[C---:B------:R-:W-:Y:S01]  /*b320*/  FFMA R11, R45.reuse, R59, R15 ;  /* 0x0000003b2d0b7223 */ /* 0x040fe2000000000f */
[C---:B------:R-:W-:Y:S01]  /*b330*/  FMUL R13, R38.reuse, R17 ;  /* 0x00000011260d7220 */ /* 0x040fe20000400000 */
[C---:B------:R-:W-:Y:S01]  /*b340*/  FMUL R14, R38.reuse, R18 ;  /* 0x00000012260e7220 */ /* 0x040fe20000400000 */
[C---:B------:R-:W-:Y:S01]  /*b350*/  FFMA R12, R45.reuse, R60, R12 ;  /* 0x0000003c2d0c7223 */ /* 0x040fe2000000000c */
[C---:B------:R-:W-:Y:S01]  /*b360*/  FMUL R19, R38.reuse, R19 ;  /* 0x0000001326137220 */ /* 0x040fe20000400000 */
[----:B------:R1:W-:Y:S01]  /*b370*/  STS.128 [R105+0xc400], R8 ;  /* 0x00c4000869007388 */ /* 0x0003e20000000c00 */
        /* <DEDUP_REMOVED lines=45> */
[----:B--2---:R-:W2:Y:S02]  /*b650*/  FENCE.VIEW.ASYNC.S ;  /* 0x00000000000073c6 */ /* 0x004ea40000000000 */
[----:B--2---:R-:W-:Y:S06]  /*b660*/  BAR.SYNC.DEFER_BLOCKING 0x1, 0x80 ;  /* 0x0042000000007b1d */ /* 0x004fec0000010000 */
        /* <DEDUP_REMOVED lines=9> */
[----:B--2---:R-:W-:Y:S04]  /*b700*/  DEPBAR.LE SB0, 0x1 ;  /* 0x000080400000791a */ /* 0x004fe80000000000 */
.L_x_164:
[----:B------:R-:W-:Y:S05]  /*b710*/  BSYNC.RECONVERGENT B0 ;  /* 0x0000000000007941 */ /* 0x000fea0003800200 */
.L_x_163:
[----:B------:R-:W-:Y:S01]  /*b720*/  BAR.SYNC.DEFER_BLOCKING 0x1, 0x80 ;  /* 0x0042000000007b1d */ /* 0x000fe20000010000 */
[----:B------:R-:W-:Y:S01]  /*b730*/  UISETP.NE.AND UP0, UPT, UR52, -0x8, UPT ;  /* 0xfffffff83400788c */ /* 0x000fe2000bf05270 */
[----:B------:R-:W-:Y:S08]  /*b740*/  IADD3 R36, PT, PT, R36, 0x1, RZ ;  /* 0x0000000124247810 */ /* 0x000ff00007ffe0ff */
[----:B------:R-:W-:Y:S05]  /*b750*/  BRA.U !UP0, `(.L_x_165) ;  /* 0x0000000108247547 */ /* 0x000fea000b800000 */
[----:B------:R-:W-:Y:S01]  /*b760*/  ISETP.NE.AND P0, PT, R104, RZ, PT ;  /* 0x000000ff6800720c */ /* 0x000fe20003f05270 */
[----:B------:R-:W-:Y:S01]  /*b770*/  IMAD.U32 R0, RZ, RZ, UR47 ;  /* 0x0000002fff007e24 */ /* 0x000fe2000f8e00ff */
[----:B------:R-:W-:Y:S04]  /*b780*/  UIADD3 UR4, UPT, UPT, UR47, 0x1, URZ ;  /* 0x000000012f047890 */ /* 0x000fe8000fffe0ff */
[----:B------:R-:W-:Y:S04]  /*b790*/  UISETP.NE.AND UP0, UPT, UR4, 0x4, UPT ;  /* 0x000000040400788c */ /* 0x000fe8000bf05270 */
[----:B------:R-:W-:Y:S03]  /*b7a0*/  USEL UR47, UR4, URZ, UP0 ;  /* 0x000000ff042f7287 */ /* 0x000fe60008000000 */
[----:B------:R-:W-:Y:S05]  /*b7b0*/  @P0 LEA R0, R0, UR43, 0x3 ;  /* 0x0000002b00000c11 */ /* 0x000fea000f8e18ff */
[----:B------:R-:W-:Y:S05]  /*b7c0*/  @P0 VIADD R0, R0, 0x50 ;  /* 0x0000005000000836 */ /* 0x000fea0000000000 */
[----:B------:R-:W-:Y:S04]  /*b7d0*/  @P0 PRMT R0, R115, 0x654, R0 ;  /* 0x0000065473000816 */ /* 0x000fe80000000000 */
[----:B------:R2:W-:Y:S03]  /*b7e0*/  @P0 SYNCS.ARRIVE.TRANS64.RED.A1T0 RZ, [R0+URZ], RZ ;  /* 0x000000ff00ff09a7 */ /* 0x0005e600081004ff */
.L_x_165:
[----:B------:R-:W-:Y:S01]  /*b7f0*/  R2UR UR6, R103 ;  /* 0x00000000670672ca */ /* 0x000fe200000e0000 */
[----:B------:R-:W-:Y:S01]  /*b800*/  UIADD3 UR52, UPT, UPT, UR52, 0x8, URZ ;  /* 0x0000000834347890 */ /* 0x000fe2000fffe0ff */
[----:B------:R-:W-:Y:S01]  /*b810*/  R2UR UR5, R85 ;  /* 0x00000000550572ca */ /* 0x000fe200000e0000 */
[----:B------:R-:W-:Y:S01]  /*b820*/  UMOV UR36, UR63 ;  /* 0x0000003f00247c82 */ /* 0x000fe20008000000 */
[----:B------:R-:W-:Y:S02]  /*b830*/  R2UR UR4, R86 ;  /* 0x00000000560472ca */ /* 0x000fe400000e0000 */
[----:B------:R-:W-:Y:S02]  /*b840*/  ISETP.NE.AND P0, PT, R90, 0x2, PT ;  /* 0x000000025a00780c */ /* 0x000fe40003f05270 */
[----:B------:R-:W-:Y:S02]  /*b850*/  ISETP.NE.AND P1, PT, R36, 0x2, PT ;  /* 0x000000022400780c */ /* 0x000fe40003f25270 */
[----:B------:R-:W-:Y:S02]  /*b860*/  SEL R2, RZ, 0x1, P0 ;  /* 0x00000001ff027807 */ /* 0x000fe40000000000 */
[----:B--2---:R-:W-:Y:S01]  /*b870*/  SEL R0, RZ, 0x1, P1 ;  /* 0x00000001ff007807 */ /* 0x004fe20000800000 */
[----:B------:R-:W-:Y:S01]  /*b880*/  UISETP.NE.AND UP0, UPT, UR6, URZ, UPT ;  /* 0x000000ff0600728c */ /* 0x000fe2000bf05270 */
[----:B------:R-:W-:Y:S01]  /*b890*/  LOP3.LUT R96, R96, R2, RZ, 0x3c, !PT ;  /* 0x0000000260607212 */ /* 0x000fe200078e3cff */
[----:B------:R-:W-:Y:S01]  /*b8a0*/  UIADD3 UR20, UPT, UPT, UR37, UR5, URZ ;  /* 0x0000000525147290 */ /* 0x000fe2000fffe0ff */
[----:B------:R-:W-:Y:S01]  /*b8b0*/  LOP3.LUT R97, R97, R0, RZ, 0x3c, !PT ;  /* 0x0000000061617212 */ /* 0x000fe200078e3cff */
[----:B------:R-:W-:Y:S01]  /*b8c0*/  UIADD3 UR16, UPT, UPT, UR38, UR4, URZ ;  /* 0x0000000426107290 */ /* 0x000fe2000fffe0ff */
[----:B------:R-:W-:Y:S02]  /*b8d0*/  SEL R90, R90, RZ, P0 ;  /* 0x000000ff5a5a7207 */ /* 0x000fe40000000000 */
[----:B------:R-:W-:Y:S02]  /*b8e0*/  SEL R36, R36, RZ, P1 ;  /* 0x000000ff24247207 */ /* 0x000fe40000800000 */
[----:B------:R-:W-:Y:S07]  /*b8f0*/  BRA.U UP0, `(.L_x_166) ;  /* 0xffffff9d00607547 */ /* 0x000fee000b83ffff */
[----:B------:R-:W-:-:S13]  /*b900*/  R2UR UR4, R87 ;  /* 0x00000000570472ca */ /* 0x000fda00000e0000 */
[----:B------:R-:W-:-:S09]  /*b910*/  UISETP.NE.AND UP0, UPT, UR4, URZ, UPT ;  /* 0x000000ff0400728c */ /* 0x000fd2000bf05270 */
[----:B------:R-:W-:Y:S05]  /*b920*/  BRA.U !UP0, `(.L_x_167) ;  /* 0x0000000108487547 */ /* 0x000fea000b800000 */
[----:B------:R-:W2:Y:S02]  /*b930*/  LDCU.64 UR4, c[0x0][0x890] ;  /* 0x00011200ff0477ac */ /* 0x000ea40008000a00 */
[----:B--2---:R-:W-:-:S04]  /*b940*/  UISETP.NE.U32.AND UP0, UPT, UR4, URZ, UPT ;  /* 0x000000ff0400728c */ /* 0x004fc8000bf05070 */
[----:B------:R-:W-:-:S09]  /*b950*/  UISETP.NE.AND.EX UP0, UPT, UR5, URZ, UPT, UP0 ;  /* 0x000000ff0500728c */ /* 0x000fd2000bf05300 */
[----:B------:R-:W-:Y:S05]  /*b960*/  BRA.U UP0, `(.L_x_168) ;  /* 0x00000001000c7547 */ /* 0x000fea000b800000 */
[----:B------:R-:W-:-:S13]  /*b970*/  FSETP.NEU.AND P0, PT, R45, RZ, PT ;  /* 0x000000ff2d00720b */ /* 0x000fda0003f0d000 */
[----:B------:R-:W-:Y:S05]  /*b980*/  @!P0 EXIT ;  /* 0x000000000000894d */ /* 0x000fea0003800000 */
[----:B------:R-:W-:Y:S05]  /*b990*/  BRA `(.L_x_167) ;  /* 0x00000000002c7947 */ /* 0x000fea0003800000 */
.L_x_168:
[----:B------:R-:W-:Y:S01]  /*b9a0*/  ISETP.NE.AND P0, PT, R89, RZ, PT ;  /* 0x000000ff5900720c */ /* 0x000fe20003f05270 */
[----:B------:R-:W-:-:S12]  /*b9b0*/  BSSY.RECONVERGENT B0, `(.L_x_167) ;  /* 0x0000009000007945 */ /* 0x000fd80003800200 */
[----:B------:R-:W-:Y:S05]  /*b9c0*/  @P0 BRA `(.L_x_169) ;  /* 0x0000000000140947 */ /* 0x000fea0003800000 */
[----:B------:R-:W2:Y:S02]  /*b9d0*/  LDCU.64 UR4, c[0x0][0x888] ;  /* 0x00011100ff0477ac */ /* 0x000ea40008000a00 */
[----:B--2---:R-:W-:-:S04]  /*b9e0*/  ISETP.NE.U32.AND P0, PT, RZ, UR4, PT ;  /* 0x00000004ff007c0c */ /* 0x004fc8000bf05070 */
[----:B------:R-:W-:-:S13]  /*b9f0*/  ISETP.NE.AND.EX P0, PT, RZ, UR5, PT, P0 ;  /* 0x00000005ff007c0c */ /* 0x000fda000bf05300 */
[----:B------:R-:W-:Y:S05]  /*ba00*/  @!P0 EXIT ;  /* 0x000000000000894d */ /* 0x000fea0003800000 */
[----:B------:R-:W-:Y:S05]  /*ba10*/  BRA `(.L_x_170) ;  /* 0x0000000000087947 */ /* 0x000fea0003800000 */
.L_x_169:
[----:B------:R-:W-:-:S13]  /*ba20*/  FSETP.NEU.AND P0, PT, R45, RZ, PT ;  /* 0x000000ff2d00720b */ /* 0x000fda0003f0d000 */
[----:B------:R-:W-:Y:S05]  /*ba30*/  @!P0 EXIT ;  /* 0x000000000000894d */ /* 0x000fea0003800000 */
.L_x_170:
[----:B------:R-:W-:Y:S05]  /*ba40*/  BSYNC.RECONVERGENT B0 ;  /* 0x0000000000007941 */ /* 0x000fea0003800200 */
.L_x_167:
[----:B------:R-:W2:Y:S01]  /*ba50*/  S2UR UR5, SR_CgaCtaId ;  /* 0x00000000000579c3 */ /* 0x000ea20000008800 */
[----:B------:R-:W-:Y:S01]  /*ba60*/  ULEA UR4, UR47, UR43, 0x3 ;  /* 0x0000002b2f047291 */ /* 0x000fe2000f8e18ff */
[----:B------:R-:W-:-:S04]  /*ba70*/  DEPBAR.LE SB0, 0x0 ;  /* 0x000080000000791a */ /* 0x000fc80000000000 */
[----:B------:R-:W-:-:S04]  /*ba80*/  UIADD3 UR4, UPT, UPT, UR4, 0x50, URZ ;  /* 0x0000005004047890 */ /* 0x000fc8000fffe0ff */
[----:B--2---:R-:W-:-:S09]  /*ba90*/  UPRMT UR4, UR5, 0x654, UR4 ;  /* 0x0000065405047896 */ /* 0x004fd20008000004 */
[----:B------:R-:W-:Y:S01]  /*baa0*/  SYNCS.ARRIVE.TRANS64.RED.A1T0 RZ, [UR4], RZ ;  /* 0x000000ffffff79a7 */ /* 0x000fe20008100404 */
[----:B------:R-:W-:Y:S05]  /*bab0*/  EXIT ;  /* 0x000000000000794d */ /* 0x000fea0003800000 */
.L_x_24:
[----:B--2---:R2:W3:Y:S02]  /*bac0*/  SYNCS.PHASECHK.TRANS64.TRYWAIT P0, [R0+URZ+0xd0], R2 ;  /* 0x0000d002000075a7 */ /* 0x0044e400080011ff */
[----:B---3--:R-:W-:Y:S05]  /*bad0*/  @!P0 NANOSLEEP.SYNCS 0x989680 ;  /* 0x009896800000895d */ /* 0x008fea0003900000 */
[----:B------:R-:W3:Y:S02]  /*bae0*/  @!P0 SYNCS.PHASECHK.TRANS64 P0, [R0+URZ+0xd0], R2 ;  /* 0x0000d002000085a7 */ /* 0x000ee400080010ff */
[----:B---3--:R-:W-:Y:S05]  /*baf0*/  @!P0 BRA `(.L_x_24) ;  /* 0xfffffffc00f08947 */ /* 0x008fea000383ffff */
[----:B------:R-:W-:Y:S05]  /*bb00*/  BRA `(.L_x_171) ;  /* 0xffffff5c00807947 */ /* 0x000fea000383ffff */
.L_x_27:
[----:B--2---:R-:W-:-:S07]  /*bb10*/  MOV R0, UR33 ;  /* 0x0000002100007c02 */ /* 0x004fce0008000f00 */
.L_x_172:
[----:B--2---:R2:W3:Y:S02]  /*bb20*/  SYNCS.PHASECHK.TRANS64.TRYWAIT P0, [R0+URZ+0x18], R3 ;  /* 0x00001803000075a7 */ /* 0x0044e400080011ff */
[----:B---3--:R-:W-:Y:S05]  /*bb30*/  @!P0 NANOSLEEP.SYNCS 0x989680 ;  /* 0x009896800000895d */ /* 0x008fea0003900000 */
[----:B------:R-:W3:Y:S02]  /*bb40*/  @!P0 SYNCS.PHASECHK.TRANS64 P0, [R0+URZ+0x18], R3 ;  /* 0x00001803000085a7 */ /* 0x000ee400080010ff */
[----:B---3--:R-:W-:Y:S05]  /*bb50*/  @!P0 BRA `(.L_x_172) ;  /* 0xfffffffc00f08947 */ /* 0x008fea000383ffff */
[----:B------:R-:W-:Y:S05]  /*bb60*/  BRA `(.L_x_26) ;  /* 0xffffff5c00c07947 */ /* 0x000fea000383ffff */
.L_x_34:
[----:B-1----:R-:W-:-:S07]  /*bb70*/  MOV R0, UR17 ;  /* 0x0000001100007c02 */ /* 0x002fce0008000f00 */
.L_x_173:
[----:B-1----:R1:W2:Y:S02]  /*bb80*/  SYNCS.PHASECHK.TRANS64.TRYWAIT P0, [R0+URZ+0x18], R3 ;  /* 0x00001803000075a7 */ /* 0x0022a400080011ff */
[----:B--2---:R-:W-:Y:S05]  /*bb90*/  @!P0 NANOSLEEP.SYNCS 0x989680 ;  /* 0x009896800000895d */ /* 0x004fea0003900000 */
[----:B------:R-:W2:Y:S02]  /*bba0*/  @!P0 SYNCS.PHASECHK.TRANS64 P0, [R0+URZ+0x18], R3 ;  /* 0x00001803000085a7 */ /* 0x000ea400080010ff */
[----:B--2---:R-:W-:Y:S05]  /*bbb0*/  @!P0 BRA `(.L_x_173) ;  /* 0xfffffffc00f08947 */ /* 0x004fea000383ffff */
[----:B------:R-:W-:Y:S05]  /*bbc0*/  BRA `(.L_x_33) ;  /* 0xffffff6000807947 */ /* 0x000fea000383ffff */
.L_x_39:
[----:B-1----:R1:W2:Y:S02]  /*bbd0*/  SYNCS.PHASECHK.TRANS64.TRYWAIT P0, [R3+URZ+0x80], R0 ;  /* 0x00008000030075a7 */ /* 0x0022a400080011ff */
[----:B--2---:R-:W-:Y:S05]  /*bbe0*/  @!P0 NANOSLEEP.SYNCS 0x989680 ;  /* 0x009896800000895d */ /* 0x004fea0003900000 */
[----:B------:R-:W2:Y:S02]  /*bbf0*/  @!P0 SYNCS.PHASECHK.TRANS64 P0, [R3+URZ+0x80], R0 ;  /* 0x00008000030085a7 */ /* 0x000ea400080010ff */
[----:B--2---:R-:W-:Y:S05]  /*bc00*/  @!P0 BRA `(.L_x_39) ;  /* 0xfffffffc00f08947 */ /* 0x004fea000383ffff */
[----:B------:R-:W-:Y:S05]  /*bc10*/  BRA `(.L_x_174) ;  /* 0xffffff6400207947 */ /* 0x000fea000383ffff */
.L_x_43:
[----:B------:R-:W-:-:S07]  /*bc20*/  MOV R0, UR4 ;  /* 0x0000000400007c02 */ /* 0x000fce0008000f00 */
.L_x_175:
[----:B-1----:R1:W2:Y:S02]  /*bc30*/  SYNCS.PHASECHK.TRANS64.TRYWAIT P0, [R0+URZ], R2 ;  /* 0x00000002000075a7 */ /* 0x0022a400080011ff */
[----:B--2---:R-:W-:Y:S05]  /*bc40*/  @!P0 NANOSLEEP.SYNCS 0x989680 ;  /* 0x009896800000895d */ /* 0x004fea0003900000 */
[----:B------:R-:W2:Y:S02]  /*bc50*/  @!P0 SYNCS.PHASECHK.TRANS64 P0, [R0+URZ], R2 ;  /* 0x00000002000085a7 */ /* 0x000ea400080010ff */
[----:B--2---:R-:W-:Y:S05]  /*bc60*/  @!P0 BRA `(.L_x_175) ;  /* 0xfffffffc00f08947 */ /* 0x004fea000383ffff */
[----:B------:R-:W-:Y:S05]  /*bc70*/  BRA `(.L_x_176) ;  /* 0xffffff6800cc7947 */ /* 0x000fea000383ffff */
.L_x_44:
[----:B------:R-:W-:-:S07]  /*bc80*/  MOV R0, UR5 ;  /* 0x0000000500007c02 */ /* 0x000fce0008000f00 */
.L_x_177:
[----:B-1----:R1:W2:Y:S02]  /*bc90*/  SYNCS.PHASECHK.TRANS64.TRYWAIT P0, [R0+URZ], R2 ;  /* 0x00000002000075a7 */ /* 0x0022a400080011ff */
[----:B--2---:R-:W-:Y:S05]  /*bca0*/  @!P0 NANOSLEEP.SYNCS 0x989680 ;  /* 0x009896800000895d */ /* 0x004fea0003900000 */
[----:B------:R-:W2:Y:S02]  /*bcb0*/  @!P0 SYNCS.PHASECHK.TRANS64 P0, [R0+URZ], R2 ;  /* 0x00000002000085a7 */ /* 0x000ea400080010ff */
[----:B--2---:R-:W-:Y:S05]  /*bcc0*/  @!P0 BRA `(.L_x_177) ;  /* 0xfffffffc00f08947 */ /* 0x004fea000383ffff */
[----:B------:R-:W-:Y:S05]  /*bcd0*/  BRA `(.L_x_178) ;  /* 0xffffff6800d87947 */ /* 0x000fea000383ffff */
.L_x_47:
[----:B-1----:R1:W2:Y:S02]  /*bce0*/  SYNCS.PHASECHK.TRANS64.TRYWAIT P0, [R2+URZ+0xc0], R4 ;  /* 0x0000c004020075a7 */ /* 0x0022a400080011ff */
[----:B--2---:R-:W-:Y:S05]  /*bcf0*/  @!P0 NANOSLEEP.SYNCS 0x989680 ;  /* 0x009896800000895d */ /* 0x004fea0003900000 */
[----:B------:R-:W2:Y:S02]  /*bd00*/  @!P0 SYNCS.PHASECHK.TRANS64 P0, [R2+URZ+0xc0], R4 ;  /* 0x0000c004020085a7 */ /* 0x000ea400080010ff */
[----:B--2---:R-:W-:Y:S05]  /*bd10*/  @!P0 BRA `(.L_x_47) ;  /* 0xfffffffc00f08947 */ /* 0x004fea000383ffff */
[----:B------:R-:W-:Y:S05]  /*bd20*/  BRA `(.L_x_179) ;  /* 0xffffff6c003c7947 */ /* 0x000fea000383ffff */
.L_x_48:
[----:B------:R-:W-:-:S07]  /*bd30*/  MOV R2, UR4 ;  /* 0x0000000400027c02 */ /* 0x000fce0008000f00 */
.L_x_180:
[----:B-1----:R1:W2:Y:S02]  /*bd40*/  SYNCS.PHASECHK.TRANS64.TRYWAIT P0, [R2+URZ+0x90], R5 ;  /* 0x00009005020075a7 */ /* 0x0022a400080011ff */
[----:B--2---:R-:W-:Y:S05]  /*bd50*/  @!P0 NANOSLEEP.SYNCS 0x989680 ;  /* 0x009896800000895d */ /* 0x004fea0003900000 */
[----:B------:R-:W2:Y:S02]  /*bd60*/  @!P0 SYNCS.PHASECHK.TRANS64 P0, [R2+URZ+0x90], R5 ;  /* 0x00009005020085a7 */ /* 0x000ea400080010ff */
[----:B--2---:R-:W-:Y:S05]  /*bd70*/  @!P0 BRA `(.L_x_180) ;  /* 0xfffffffc00f08947 */ /* 0x004fea000383ffff */
[----:B------:R-:W-:Y:S05]  /*bd80*/  BRA `(.L_x_181) ;  /* 0xffffff6c004c7947 */ /* 0x000fea000383ffff */
.L_x_49:
[----:B-1----:R1:W2:Y:S02]  /*bd90*/  SYNCS.PHASECHK.TRANS64.TRYWAIT P1, [R2+URZ+0x80], R4 ;  /* 0x00008004020075a7 */ /* 0x0022a400080211ff */
[----:B--2---:R-:W-:Y:S05]  /*bda0*/  @!P1 NANOSLEEP.SYNCS 0x989680 ;  /* 0x009896800000995d */ /* 0x004fea0003900000 */
[----:B------:R-:W2:Y:S02]  /*bdb0*/  @!P1 SYNCS.PHASECHK.TRANS64 P1, [R2+URZ+0x80], R4 ;  /* 0x00008004020095a7 */ /* 0x000ea400080210ff */
[----:B--2---:R-:W-:Y:S05]  /*bdc0*/  @!P1 BRA `(.L_x_49) ;  /* 0xfffffffc00f09947 */ /* 0x004fea000383ffff */
[----:B------:R-:W-:Y:S05]  /*bdd0*/  BRA `(.L_x_182) ;  /* 0xffffff6c007c7947 */ /* 0x000fea000383ffff */
.L_x_52:
[----:B------:R-:W-:-:S07]  /*bde0*/  MOV R0, UR4 ;  /* 0x0000000400007c02 */ /* 0x000fce0008000f00 */
.L_x_183:
[----:B-1----:R1:W2:Y:S02]  /*bdf0*/  SYNCS.PHASECHK.TRANS64.TRYWAIT P0, [R0+URZ+0x90], R2 ;  /* 0x00009002000075a7 */ /* 0x0022a400080011ff */
[----:B--2---:R-:W-:Y:S05]  /*be00*/  @!P0 NANOSLEEP.SYNCS 0x989680 ;  /* 0x009896800000895d */ /* 0x004fea0003900000 */
[----:B------:R-:W2:Y:S02]  /*be10*/  @!P0 SYNCS.PHASECHK.TRANS64 P0, [R0+URZ+0x90], R2 ;  /* 0x00009002000085a7 */ /* 0x000ea400080010ff */
[----:B--2---:R-:W-:Y:S05]  /*be20*/  @!P0 BRA `(.L_x_183) ;  /* 0xfffffffc00f08947 */ /* 0x004fea000383ffff */
[----:B------:R-:W-:Y:S05]  /*be30*/  BRA `(.L_x_51) ;  /* 0xffffff6c00d07947 */ /* 0x000fea000383ffff */
.L_x_59:
[----:B-1----:R1:W2:Y:S02]  /*be40*/  SYNCS.PHASECHK.TRANS64.TRYWAIT P1, [R0+URZ+0x80], R2 ;  /* 0x00008002000075a7 */ /* 0x0022a400080211ff */
[----:B--2---:R-:W-:Y:S05]  /*be50*/  @!P1 NANOSLEEP.SYNCS 0x989680 ;  /* 0x009896800000995d */ /* 0x004fea0003900000 */
[----:B------:R-:W2:Y:S02]  /*be60*/  @!P1 SYNCS.PHASECHK.TRANS64 P1, [R0+URZ+0x80], R2 ;  /* 0x00008002000095a7 */ /* 0x000ea400080210ff */
[----:B--2---:R-:W-:Y:S05]  /*be70*/  @!P1 BRA `(.L_x_59) ;  /* 0xfffffffc00f09947 */ /* 0x004fea000383ffff */
[----:B------:R-:W-:Y:S05]  /*be80*/  BRA `(.L_x_184) ;  /* 0xffffff7400487947 */ /* 0x000fea000383ffff */
.L_x_60:
[----:B------:R-:W-:-:S07]  /*be90*/  MOV R2, UR30 ;  /* 0x0000001e00027c02 */ /* 0x000fce0008000f00 */
.L_x_185:
[----:B-1----:R1:W2:Y:S02]  /*bea0*/  SYNCS.PHASECHK.TRANS64.TRYWAIT P0, [R2+URZ+0xb0], R0 ;  /* 0x0000b000020075a7 */ /* 0x0022a400080011ff */
[----:B--2---:R-:W-:Y:S05]  /*beb0*/  @!P0 NANOSLEEP.SYNCS 0x989680 ;  /* 0x009896800000895d */ /* 0x004fea0003900000 */
[----:B------:R-:W2:Y:S02]  /*bec0*/  @!P0 SYNCS.PHASECHK.TRANS64 P0, [R2+URZ+0xb0], R0 ;  /* 0x0000b000020085a7 */ /* 0x000ea400080010ff */
[----:B--2---:R-:W-:Y:S05]  /*bed0*/  @!P0 BRA `(.L_x_185) ;  /* 0xfffffffc00f08947 */ /* 0x004fea000383ffff */
[----:B------:R-:W-:Y:S05]  /*bee0*/  BRA `(.L_x_186) ;  /* 0xffffff7400807947 */ /* 0x000fea000383ffff */
.L_x_63:
[----:B------:R-:W-:Y:S07]  /*bef0*/  MOV R0, UR5 ;  /* 0x0000000500007c02 */ /* 0x000fee0008000f00 */
.L_x_187:
[----:B-1----:R1:W2:Y:S02]  /*bf00*/  SYNCS.PHASECHK.TRANS64.TRYWAIT P0, [R0+URZ], R2 ;  /* 0x00000002000075a7 */ /* 0x0022a400080011ff */
[----:B--2---:R-:W-:Y:S05]  /*bf10*/  @!P0 NANOSLEEP.SYNCS 0x989680 ;  /* 0x009896800000895d */ /* 0x004fea0003900000 */
[----:B------:R-:W2:Y:S02]  /*bf20*/  @!P0 SYNCS.PHASECHK.TRANS64 P0, [R0+URZ], R2 ;  /* 0x00000002000085a7 */ /* 0x000ea400080010ff */
[----:B--2---:R-:W-:Y:S05]  /*bf30*/  @!P0 BRA `(.L_x_187) ;  /* 0xfffffffc00f08947 */ /* 0x004fea000383ffff */
[----:B------:R-:W-:Y:S05]  /*bf40*/  BRA `(.L_x_62) ;  /* 0xffffff74009c7947 */ /* 0x000fea000383ffff */
.L_x_66:
[----:B------:R-:W-:-:S07]  /*bf50*/  MOV R0, UR4 ;  /* 0x0000000400007c02 */ /* 0x000fce0008000f00 */
.L_x_188:
[----:B--2---:R2:W4:Y:S02]  /*bf60*/  SYNCS.PHASECHK.TRANS64.TRYWAIT P0, [R0+URZ], R2 ;  /* 0x00000002000075a7 */ /* 0x00452400080011ff */
[----:B----4-:R-:W-:Y:S05]  /*bf70*/  @!P0 NANOSLEEP.SYNCS 0x989680 ;  /* 0x009896800000895d */ /* 0x010fea0003900000 */
[----:B------:R-:W4:Y:S02]  /*bf80*/  @!P0 SYNCS.PHASECHK.TRANS64 P0, [R0+URZ], R2 ;  /* 0x00000002000085a7 */ /* 0x000f2400080010ff */
[----:B----4-:R-:W-:Y:S05]  /*bf90*/  @!P0 BRA `(.L_x_188) ;  /* 0xfffffffc00f08947 */ /* 0x010fea000383ffff */
[----:B------:R-:W-:Y:S05]  /*bfa0*/  BRA `(.L_x_189) ;  /* 0xffffff7800787947 */ /* 0x000fea000383ffff */
.L_x_67:
[----:B------:R-:W-:-:S07]  /*bfb0*/  MOV R0, UR4 ;  /* 0x0000000400007c02 */ /* 0x000fce0008000f00 */
.L_x_190:
[----:B-1----:R1:W2:Y:S02]  /*bfc0*/  SYNCS.PHASECHK.TRANS64.TRYWAIT P0, [R0+URZ], R2 ;  /* 0x00000002000075a7 */ /* 0x0022a400080011ff */
[----:B--2---:R-:W-:Y:S05]  /*bfd0*/  @!P0 NANOSLEEP.SYNCS 0x989680 ;  /* 0x009896800000895d */ /* 0x004fea0003900000 */
[----:B------:R-:W2:Y:S02]  /*bfe0*/  @!P0 SYNCS.PHASECHK.TRANS64 P0, [R0+URZ], R2 ;  /* 0x00000002000085a7 */ /* 0x000ea400080010ff */
[----:B--2---:R-:W-:Y:S05]  /*bff0*/  @!P0 BRA `(.L_x_190) ;  /* 0xfffffffc00f08947 */ /* 0x004fea000383ffff */
[----:B------:R-:W-:Y:S05]  /*c000*/  BRA `(.L_x_191) ;  /* 0xffffff7800847947 */ /* 0x000fea000383ffff */
.L_x_72:
[----:B--2---:R2:W3:Y:S02]  /*c010*/  SYNCS.PHASECHK.TRANS64.TRYWAIT P0, [R12+URZ+0x80], R0 ;  /* 0x000080000c0075a7 */ /* 0x0044e400080011ff */
[----:B---3--:R-:W-:Y:S05]  /*c020*/  @!P0 NANOSLEEP.SYNCS 0x989680 ;  /* 0x009896800000895d */ /* 0x008fea0003900000 */
[----:B------:R-:W3:Y:S02]  /*c030*/  @!P0 SYNCS.PHASECHK.TRANS64 P0, [R12+URZ+0x80], R0 ;  /* 0x000080000c0085a7 */ /* 0x000ee400080010ff */
[----:B---3--:R-:W-:Y:S05]  /*c040*/  @!P0 BRA `(.L_x_72) ;  /* 0xfffffffc00f08947 */ /* 0x008fea000383ffff */
[----:B------:R-:W-:Y:S05]  /*c050*/  BRA `(.L_x_192) ;  /* 0xffffff7c00b07947 */ /* 0x000fea000383ffff */
.L_x_75:
[----:B--2---:R-:W-:Y:S07]  /*c060*/  MOV R0, UR21 ;  /* 0x0000001500007c02 */ /* 0x004fee0008000f00 */
.L_x_193:
[----:B--2---:R2:W3:Y:S02]  /*c070*/  SYNCS.PHASECHK.TRANS64.TRYWAIT P2, [R0+URZ+0x78], R6 ;  /* 0x00007806000075a7 */ /* 0x0044e400080411ff */
[----:B---3--:R-:W-:Y:S05]  /*c080*/  @!P2 NANOSLEEP.SYNCS 0x989680 ;  /* 0x009896800000a95d */ /* 0x008fea0003900000 */
[----:B------:R-:W3:Y:S02]  /*c090*/  @!P2 SYNCS.PHASECHK.TRANS64 P2, [R0+URZ+0x78], R6 ;  /* 0x000078060000a5a7 */ /* 0x000ee400080410ff */
[----:B---3--:R-:W-:Y:S05]  /*c0a0*/  @!P2 BRA `(.L_x_193) ;  /* 0xfffffffc00f0a947 */ /* 0x008fea000383ffff */
[----:B------:R-:W-:Y:S05]  /*c0b0*/  BRA `(.L_x_74) ;  /* 0xffffff84001c7947 */ /* 0x000fea000383ffff */
.L_x_78:
[----:B------:R-:W-:Y:S07]  /*c0c0*/  MOV R0, UR21 ;  /* 0x0000001500007c02 */ /* 0x000fee0008000f00 */
.L_x_194:
[----:B--2---:R2:W3:Y:S02]  /*c0d0*/  SYNCS.PHASECHK.TRANS64.TRYWAIT P0, [R0+URZ+0x50], R10 ;  /* 0x0000500a000075a7 */ /* 0x0044e400080011ff */
[----:B---3--:R-:W-:Y:S05]  /*c0e0*/  @!P0 NANOSLEEP.SYNCS 0x989680 ;  /* 0x009896800000895d */ /* 0x008fea0003900000 */
[----:B------:R-:W3:Y:S02]  /*c0f0*/  @!P0 SYNCS.PHASECHK.TRANS64 P0, [R0+URZ+0x50], R10 ;  /* 0x0000500a000085a7 */ /* 0x000ee400080010ff */
[----:B---3--:R-:W-:Y:S05]  /*c100*/  @!P0 BRA `(.L_x_194) ;  /* 0xfffffffc00f08947 */ /* 0x008fea000383ffff */
[----:B------:R-:W-:Y:S05]  /*c110*/  BRA `(.L_x_195) ;  /* 0xffffff8400787947 */ /* 0x000fea000383ffff */
.L_x_79:
[----:B------:R-:W-:Y:S07]  /*c120*/  MOV R0, UR21 ;  /* 0x0000001500007c02 */ /* 0x000fee0008000f00 */
.L_x_196:
[----:B--2---:R2:W3:Y:S02]  /*c130*/  SYNCS.PHASECHK.TRANS64.TRYWAIT P0, [R0+URZ+0x58], R10 ;  /* 0x0000580a000075a7 */ /* 0x0044e400080011ff */
[----:B---3--:R-:W-:Y:S05]  /*c140*/  @!P0 NANOSLEEP.SYNCS 0x989680 ;  /* 0x009896800000895d */ /* 0x008fea0003900000 */
[----:B------:R-:W3:Y:S02]  /*c150*/  @!P0 SYNCS.PHASECHK.TRANS64 P0, [R0+URZ+0x58], R10 ;  /* 0x0000580a000085a7 */ /* 0x000ee400080010ff */
[----:B---3--:R-:W-:Y:S05]  /*c160*/  @!P0 BRA `(.L_x_196) ;  /* 0xfffffffc00f08947 */ /* 0x008fea000383ffff */
[----:B------:R-:W-:Y:S05]  /*c170*/  BRA `(.L_x_197) ;  /* 0xffffff8400b07947 */ /* 0x000fea000383ffff */
.L_x_80:
[----:B------:R-:W-:Y:S07]  /*c180*/  MOV R0, UR21 ;  /* 0x0000001500007c02 */ /* 0x000fee0008000f00 */
.L_x_198:
[----:B--2---:R2:W3:Y:S02]  /*c190*/  SYNCS.PHASECHK.TRANS64.TRYWAIT P0, [R0+URZ+0x60], R10 ;  /* 0x0000600a000075a7 */ /* 0x0044e400080011ff */
[----:B---3--:R-:W-:Y:S05]  /*c1a0*/  @!P0 NANOSLEEP.SYNCS 0x989680 ;  /* 0x009896800000895d */ /* 0x008fea0003900000 */
[----:B------:R-:W3:Y:S02]  /*c1b0*/  @!P0 SYNCS.PHASECHK.TRANS64 P0, [R0+URZ+0x60], R10 ;  /* 0x0000600a000085a7 */ /* 0x000ee400080010ff */
[----:B---3--:R-:W-:Y:S05]  /*c1c0*/  @!P0 BRA `(.L_x_198) ;  /* 0xfffffffc00f08947 */ /* 0x008fea000383ffff */
[----:B------:R-:W-:Y:S05]  /*c1d0*/  BRA `(.L_x_199) ;  /* 0xffffff8400ec7947 */ /* 0x000fea000383ffff */
.L_x_81:
[----:B------:R-:W-:Y:S07]  /*c1e0*/  MOV R0, UR21 ;  /* 0x0000001500007c02 */ /* 0x000fee0008000f00 */
.L_x_200:
[----:B--2---:R2:W3:Y:S02]  /*c1f0*/  SYNCS.PHASECHK.TRANS64.TRYWAIT P0, [R0+URZ+0x68], R10 ;  /* 0x0000680a000075a7 */ /* 0x0044e400080011ff */
[----:B---3--:R-:W-:Y:S05]  /*c200*/  @!P0 NANOSLEEP.SYNCS 0x989680 ;  /* 0x009896800000895d */ /* 0x008fea0003900000 */
[----:B------:R-:W3:Y:S02]  /*c210*/  @!P0 SYNCS.PHASECHK.TRANS64 P0, [R0+URZ+0x68], R10 ;  /* 0x0000680a000085a7 */ /* 0x000ee400080010ff */
[----:B---3--:R-:W-:Y:S05]  /*c220*/  @!P0 BRA `(.L_x_200) ;  /* 0xfffffffc00f08947 */ /* 0x008fea000383ffff */
[----:B------:R-:W-:Y:S05]  /*c230*/  BRA `(.L_x_201) ;  /* 0xffffff88002c7947 */ /* 0x000fea000383ffff */
.L_x_82:
[----:B------:R-:W-:Y:S07]  /*c240*/  MOV R0, UR21 ;  /* 0x0000001500007c02 */ /* 0x000fee0008000f00 */
.L_x_202:
[----:B--2---:R2:W3:Y:S02]  /*c250*/  SYNCS.PHASECHK.TRANS64.TRYWAIT P0, [R0+URZ+0x50], R9 ;  /* 0x00005009000075a7 */ /* 0x0044e400080011ff */
[----:B---3--:R-:W-:Y:S05]  /*c260*/  @!P0 NANOSLEEP.SYNCS 0x989680 ;  /* 0x009896800000895d */ /* 0x008fea0003900000 */
[----:B------:R-:W3:Y:S02]  /*c270*/  @!P0 SYNCS.PHASECHK.TRANS64 P0, [R0+URZ+0x50], R9 ;  /* 0x00005009000085a7 */ /* 0x000ee400080010ff */
[----:B---3--:R-:W-:Y:S05]  /*c280*/  @!P0 BRA `(.L_x_202) ;  /* 0xfffffffc00f08947 */ /* 0x008fea000383ffff */
[----:B------:R-:W-:Y:S05]  /*c290*/  BRA `(.L_x_203) ;  /* 0xffffff8800707947 */ /* 0x000fea000383ffff */
.L_x_83:
[----:B------:R-:W-:Y:S07]  /*c2a0*/  MOV R0, UR21 ;  /* 0x0000001500007c02 */ /* 0x000fee0008000f00 */
.L_x_204:
[----:B--2---:R2:W3:Y:S02]  /*c2b0*/  SYNCS.PHASECHK.TRANS64.TRYWAIT P0, [R0+URZ+0x58], R9 ;  /* 0x00005809000075a7 */ /* 0x0044e400080011ff */
[----:B---3--:R-:W-:Y:S05]  /*c2c0*/  @!P0 NANOSLEEP.SYNCS 0x989680 ;  /* 0x009896800000895d */ /* 0x008fea0003900000 */
[----:B------:R-:W3:Y:S02]  /*c2d0*/  @!P0 SYNCS.PHASECHK.TRANS64 P0, [R0+URZ+0x58], R9 ;  /* 0x00005809000085a7 */ /* 0x000ee400080010ff */
[----:B---3--:R-:W-:Y:S05]  /*c2e0*/  @!P0 BRA `(.L_x_204) ;  /* 0xfffffffc00f08947 */ /* 0x008fea000383ffff */
[----:B------:R-:W-:Y:S05]  /*c2f0*/  BRA `(.L_x_205) ;  /* 0xffffff8800b87947 */ /* 0x000fea000383ffff */
.L_x_84:
[----:B------:R-:W-:Y:S07]  /*c300*/  MOV R0, UR21 ;  /* 0x0000001500007c02 */ /* 0x000fee0008000f00 */
.L_x_206:
[----:B--2---:R2:W3:Y:S02]  /*c310*/  SYNCS.PHASECHK.TRANS64.TRYWAIT P0, [R0+URZ+0x60], R9 ;  /* 0x00006009000075a7 */ /* 0x0044e400080011ff */
[----:B---3--:R-:W-:Y:S05]  /*c320*/  @!P0 NANOSLEEP.SYNCS 0x989680 ;  /* 0x009896800000895d */ /* 0x008fea0003900000 */
[----:B------:R-:W3:Y:S02]  /*c330*/  @!P0 SYNCS.PHASECHK.TRANS64 P0, [R0+URZ+0x60], R9 ;  /* 0x00006009000085a7 */ /* 0x000ee400080010ff */
[----:B---3--:R-:W-:Y:S05]  /*c340*/  @!P0 BRA `(.L_x_206) ;  /* 0xfffffffc00f08947 */ /* 0x008fea000383ffff */
[----:B------:R-:W-:Y:S05]  /*c350*/  BRA `(.L_x_207) ;  /* 0xffffff8c00007947 */ /* 0x000fea000383ffff */
.L_x_85:
[----:B------:R-:W-:Y:S07]  /*c360*/  MOV R0, UR21 ;  /* 0x0000001500007c02 */ /* 0x000fee0008000f00 */
.L_x_208:
[----:B--2---:R2:W3:Y:S02]  /*c370*/  SYNCS.PHASECHK.TRANS64.TRYWAIT P0, [R0+URZ+0x68], R9 ;  /* 0x00006809000075a7 */ /* 0x0044e400080011ff */
[----:B---3--:R-:W-:Y:S05]  /*c380*/  @!P0 NANOSLEEP.SYNCS 0x989680 ;  /* 0x009896800000895d */ /* 0x008fea0003900000 */
[----:B------:R-:W3:Y:S02]  /*c390*/  @!P0 SYNCS.PHASECHK.TRANS64 P0, [R0+URZ+0x68], R9 ;  /* 0x00006809000085a7 */ /* 0x000ee400080010ff */
[----:B---3--:R-:W-:Y:S05]  /*c3a0*/  @!P0 BRA `(.L_x_208) ;  /* 0xfffffffc00f08947 */ /* 0x008fea000383ffff */
[----:B------:R-:W-:Y:S05]  /*c3b0*/  BRA `(.L_x_209) ;  /* 0xffffff8c00447947 */ /* 0x000fea000383ffff */
.L_x_87:
[----:B------:R-:W-:-:S07]  /*c3c0*/  MOV R0, UR21 ;  /* 0x0000001500007c02 */ /* 0x000fce0008000f00 */
.L_x_210:
[----:B---3--:R3:W4:Y:S02]  /*c3d0*/  SYNCS.PHASECHK.TRANS64.TRYWAIT P0, [R0+URZ+0x50], R10 ;  /* 0x0000500a000075a7 */ /* 0x00872400080011ff */
[----:B----4-:R-:W-:Y:S05]  /*c3e0*/  @!P0 NANOSLEEP.SYNCS 0x989680 ;  /* 0x009896800000895d */ /* 0x010fea0003900000 */
[----:B------:R-:W4:Y:S02]  /*c3f0*/  @!P0 SYNCS.PHASECHK.TRANS64 P0, [R0+URZ+0x50], R10 ;  /* 0x0000500a000085a7 */ /* 0x000f2400080010ff */
[----:B----4-:R-:W-:Y:S05]  /*c400*/  @!P0 BRA `(.L_x_210) ;  /* 0xfffffffc00f08947 */ /* 0x010fea000383ffff */
[----:B------:R-:W-:Y:S05]  /*c410*/  BRA `(.L_x_211) ;  /* 0xffffff8c00b47947 */ /* 0x000fea000383ffff */
.L_x_88:
[----:B---3--:R-:W-:-:S07]  /*c420*/  MOV R0, UR21 ;  /* 0x0000001500007c02 */ /* 0x008fce0008000f00 */
.L_x_212:
[----:B---3--:R3:W4:Y:S02]  /*c430*/  SYNCS.PHASECHK.TRANS64.TRYWAIT P0, [R0+URZ+0x58], R10 ;  /* 0x0000580a000075a7 */ /* 0x00872400080011ff */
[----:B----4-:R-:W-:Y:S05]  /*c440*/  @!P0 NANOSLEEP.SYNCS 0x989680 ;  /* 0x009896800000895d */ /* 0x010fea0003900000 */
[----:B------:R-:W4:Y:S02]  /*c450*/  @!P0 SYNCS.PHASECHK.TRANS64 P0, [R0+URZ+0x58], R10 ;  /* 0x0000580a000085a7 */ /* 0x000f2400080010ff */
[----:B----4-:R-:W-:Y:S05]  /*c460*/  @!P0 BRA `(.L_x_212) ;  /* 0xfffffffc00f08947 */ /* 0x010fea000383ffff */
[----:B------:R-:W-:Y:S05]  /*c470*/  BRA `(.L_x_213) ;  /* 0xffffff8c00a47947 */ /* 0x000fea000383ffff */
.L_x_89:
[----:B------:R-:W-:-:S07]  /*c480*/  MOV R2, UR21 ;  /* 0x0000001500027c02 */ /* 0x000fce0008000f00 */
.L_x_214:
[----:B---3--:R3:W4:Y:S02]  /*c490*/  SYNCS.PHASECHK.TRANS64.TRYWAIT P0, [R2+URZ+0x60], R10 ;  /* 0x0000600a020075a7 */ /* 0x00872400080011ff */
[----:B----4-:R-:W-:Y:S05]  /*c4a0*/  @!P0 NANOSLEEP.SYNCS 0x989680 ;  /* 0x009896800000895d */ /* 0x010fea0003900000 */
[----:B------:R-:W4:Y:S02]  /*c4b0*/  @!P0 SYNCS.PHASECHK.TRANS64 P0, [R2+URZ+0x60], R10 ;  /* 0x0000600a020085a7 */ /* 0x000f2400080010ff */
[----:B----4-:R-:W-:Y:S05]  /*c4c0*/  @!P0 BRA `(.L_x_214) ;  /* 0xfffffffc00f08947 */ /* 0x010fea000383ffff */
[----:B------:R-:W-:Y:S05]  /*c4d0*/  BRA `(.L_x_215) ;  /* 0xffffff8c00987947 */ /* 0x000fea000383ffff */
.L_x_91:
[----:B-1----:R1:W2:Y:S02]  /*c4e0*/  SYNCS.PHASECHK.TRANS64.TRYWAIT P0, [R3+URZ+0x80], R0 ;  /* 0x00008000030075a7 */ /* 0x0022a400080011ff */
[----:B--2---:R-:W-:Y:S05]  /*c4f0*/  @!P0 NANOSLEEP.SYNCS 0x989680 ;  /* 0x009896800000895d */ /* 0x004fea0003900000 */
[----:B------:R-:W2:Y:S02]  /*c500*/  @!P0 SYNCS.PHASECHK.TRANS64 P0, [R3+URZ+0x80], R0 ;  /* 0x00008000030085a7 */ /* 0x000ea400080010ff */
[----:B--2---:R-:W-:Y:S05]  /*c510*/  @!P0 BRA `(.L_x_91) ;  /* 0xfffffffc00f08947 */ /* 0x004fea000383ffff */
[----:B------:R-:W-:Y:S05]  /*c520*/  BRA `(.L_x_216) ;  /* 0xffffff9000687947 */ /* 0x000fea000383ffff */
.L_x_102:
[----:B-1----:R-:W-:Y:S04]  /*c530*/  MOV R2, UR43 ;  /* 0x0000002b00027c02 */ /* 0x002fe80008000f00 */
[----:B------:R1:W2:Y:S03]  /*c540*/  SYNCS.PHASECHK.TRANS64.TRYWAIT P1, [R2+URZ+0x30], R3 ;  /* 0x00003003020075a7 */ /* 0x0002a600080211ff */
[----:B--2---:R-:W-:Y:S05]  /*c550*/  @!P1 NANOSLEEP.SYNCS 0x989680 ;  /* 0x009896800000995d */ /* 0x004fea0003900000 */
[----:B------:R-:W2:Y:S02]  /*c560*/  @!P1 SYNCS.PHASECHK.TRANS64 P1, [R2+URZ+0x30], R3 ;  /* 0x00003003020095a7 */ /* 0x000ea400080210ff */
[----:B--2---:R-:W-:Y:S05]  /*c570*/  @!P1 BRA `(.L_x_102) ;  /* 0xfffffffc00ec9947 */ /* 0x004fea000383ffff */
[----:B------:R-:W-:Y:S05]  /*c580*/  BRA `(.L_x_101) ;  /* 0xffffffa000487947 */ /* 0x000fea000383ffff */
.L_x_104:
[----:B-1----:R1:W4:Y:S02]  /*c590*/  SYNCS.PHASECHK.TRANS64.TRYWAIT P0, [R108+URZ+0xa0], R0 ;  /* 0x0000a0006c0075a7 */ /* 0x00232400080011ff */
[----:B----4-:R-:W-:Y:S05]  /*c5a0*/  @!P0 NANOSLEEP.SYNCS 0x989680 ;  /* 0x009896800000895d */ /* 0x010fea0003900000 */
[----:B------:R-:W4:Y:S02]  /*c5b0*/  @!P0 SYNCS.PHASECHK.TRANS64 P0, [R108+URZ+0xa0], R0 ;  /* 0x0000a0006c0085a7 */ /* 0x000f2400080010ff */
[----:B----4-:R-:W-:Y:S05]  /*c5c0*/  @!P0 BRA `(.L_x_104) ;  /* 0xfffffffc00f08947 */ /* 0x010fea000383ffff */
[----:B------:R-:W-:Y:S05]  /*c5d0*/  BRA `(.L_x_103) ;  /* 0xffffffa000807947 */ /* 0x000fea000383ffff */
.L_x_113:
[----:B-1----:R1:W3:Y:S02]  /*c5e0*/  SYNCS.PHASECHK.TRANS64.TRYWAIT P0, [R2+URZ+0x30], R0 ;  /* 0x00003000020075a7 */ /* 0x0022e400080011ff */
[----:B---3--:R-:W-:Y:S05]  /*c5f0*/  @!P0 NANOSLEEP.SYNCS 0x989680 ;  /* 0x009896800000895d */ /* 0x008fea0003900000 */
[----:B------:R-:W3:Y:S02]  /*c600*/  @!P0 SYNCS.PHASECHK.TRANS64 P0, [R2+URZ+0x30], R0 ;  /* 0x00003000020085a7 */ /* 0x000ee400080010ff */
[----:B---3--:R-:W-:Y:S05]  /*c610*/  @!P0 BRA `(.L_x_113) ;  /* 0xfffffffc00f08947 */ /* 0x008fea000383ffff */
[----:B------:R-:W-:Y:S05]  /*c620*/  BRA `(.L_x_112) ;  /* 0xffffffa800ac7947 */ /* 0x000fea000383ffff */
.L_x_121:
[----:B-1----:R1:W2:Y:S02]  /*c630*/  SYNCS.PHASECHK.TRANS64.TRYWAIT P0, [R6+URZ+0x30], R5 ;  /* 0x00003005060075a7 */ /* 0x0022a400080011ff */
[----:B--2---:R-:W-:Y:S05]  /*c640*/  @!P0 NANOSLEEP.SYNCS 0x989680 ;  /* 0x009896800000895d */ /* 0x004fea0003900000 */
[----:B------:R-:W2:Y:S02]  /*c650*/  @!P0 SYNCS.PHASECHK.TRANS64 P0, [R6+URZ+0x30], R5 ;  /* 0x00003005060085a7 */ /* 0x000ea400080010ff */
[----:B--2---:R-:W-:Y:S05]  /*c660*/  @!P0 BRA `(.L_x_121) ;  /* 0xfffffffc00f08947 */ /* 0x004fea000383ffff */
[----:B------:R-:W-:Y:S05]  /*c670*/  BRA `(.L_x_120) ;  /* 0xffffffb400207947 */ /* 0x000fea000383ffff */
.L_x_129:
[----:B-1----:R1:W2:Y:S02]  /*c680*/  SYNCS.PHASECHK.TRANS64.TRYWAIT P0, [R0+URZ+0x30], R6 ;  /* 0x00003006000075a7 */ /* 0x0022a400080011ff */
[----:B--2---:R-:W-:Y:S05]  /*c690*/  @!P0 NANOSLEEP.SYNCS 0x989680 ;  /* 0x009896800000895d */ /* 0x004fea0003900000 */
[----:B------:R-:W2:Y:S02]  /*c6a0*/  @!P0 SYNCS.PHASECHK.TRANS64 P0, [R0+URZ+0x30], R6 ;  /* 0x00003006000085a7 */ /* 0x000ea400080010ff */
[----:B--2---:R-:W-:Y:S05]  /*c6b0*/  @!P0 BRA `(.L_x_129) ;  /* 0xfffffffc00f08947 */ /* 0x004fea000383ffff */
[----:B------:R-:W-:Y:S05]  /*c6c0*/  BRA `(.L_x_128) ;  /* 0xffffffbc00947947 */ /* 0x000fea000383ffff */
.L_x_137:
[----:B-1----:R1:W2:Y:S02]  /*c6d0*/  SYNCS.PHASECHK.TRANS64.TRYWAIT P0, [R6+URZ+0x30], R5 ;  /* 0x00003005060075a7 */ /* 0x0022a400080011ff */
[----:B--2---:R-:W-:Y:S05]  /*c6e0*/  @!P0 NANOSLEEP.SYNCS 0x989680 ;  /* 0x009896800000895d */ /* 0x004fea0003900000 */
[----:B------:R-:W2:Y:S02]  /*c6f0*/  @!P0 SYNCS.PHASECHK.TRANS64 P0, [R6+URZ+0x30], R5 ;  /* 0x00003005060085a7 */ /* 0x000ea400080010ff */
[----:B--2---:R-:W-:Y:S05]  /*c700*/  @!P0 BRA `(.L_x_137) ;  /* 0xfffffffc00f08947 */ /* 0x004fea000383ffff */
[----:B------:R-:W-:Y:S05]  /*c710*/  BRA `(.L_x_136) ;  /* 0xffffffc8000c7947 */ /* 0x000fea000383ffff */
.L_x_145:
[----:B-1----:R1:W2:Y:S02]  /*c720*/  SYNCS.PHASECHK.TRANS64.TRYWAIT P0, [R6+URZ+0x30], R5 ;  /* 0x00003005060075a7 */ /* 0x0022a400080011ff */
[----:B--2---:R-:W-:Y:S05]  /*c730*/  @!P0 NANOSLEEP.SYNCS 0x989680 ;  /* 0x009896800000895d */ /* 0x004fea0003900000 */
[----:B------:R-:W2:Y:S02]  /*c740*/  @!P0 SYNCS.PHASECHK.TRANS64 P0, [R6+URZ+0x30], R5 ;  /* 0x00003005060085a7 */ /* 0x000ea400080010ff */
[----:B--2---:R-:W-:Y:S05]  /*c750*/  @!P0 BRA `(.L_x_145) ;  /* 0xfffffffc00f08947 */ /* 0x004fea000383ffff */
[----:B------:R-:W-:Y:S05]  /*c760*/  BRA `(.L_x_144) ;  /* 0xffffffd000987947 */ /* 0x000fea000383ffff */
.L_x_153:
[----:B-1----:R1:W2:Y:S02]  /*c770*/  SYNCS.PHASECHK.TRANS64.TRYWAIT P0, [R6+URZ+0x30], R5 ;  /* 0x00003005060075a7 */ /* 0x0022a400080011ff */
[----:B--2---:R-:W-:Y:S05]  /*c780*/  @!P0 NANOSLEEP.SYNCS 0x989680 ;  /* 0x009896800000895d */ /* 0x004fea0003900000 */
[----:B------:R-:W2:Y:S02]  /*c790*/  @!P0 SYNCS.PHASECHK.TRANS64 P0, [R6+URZ+0x30], R5 ;  /* 0x00003005060085a7 */ /* 0x000ea400080010ff */
[----:B--2---:R-:W-:Y:S05]  /*c7a0*/  @!P0 BRA `(.L_x_153) ;  /* 0xfffffffc00f08947 */ /* 0x004fea000383ffff */
[----:B------:R-:W-:Y:S05]  /*c7b0*/  BRA `(.L_x_152) ;  /* 0xffffffdc00187947 */ /* 0x000fea000383ffff */
.L_x_161:
[----:B-1----:R1:W2:Y:S02]  /*c7c0*/  SYNCS.PHASECHK.TRANS64.TRYWAIT P0, [R0+URZ+0x30], R116 ;  /* 0x00003074000075a7 */ /* 0x0022a400080011ff */
[----:B--2---:R-:W-:Y:S05]  /*c7d0*/  @!P0 NANOSLEEP.SYNCS 0x989680 ;  /* 0x009896800000895d */ /* 0x004fea0003900000 */
[----:B------:R-:W2:Y:S02]  /*c7e0*/  @!P0 SYNCS.PHASECHK.TRANS64 P0, [R0+URZ+0x30], R116 ;  /* 0x00003074000085a7 */ /* 0x000ea400080010ff */
[----:B--2---:R-:W-:Y:S05]  /*c7f0*/  @!P0 BRA `(.L_x_161) ;  /* 0xfffffffc00f08947 */ /* 0x004fea000383ffff */
[----:B------:R-:W-:Y:S05]  /*c800*/  BRA `(.L_x_160) ;  /* 0xffffffe400987947 */ /* 0x000fea000383ffff */
        .weak           $__internal_0_$__cuda_sm10x_tcgen05_guardrail_trap_col_being_dealloced_not_returned_by_alloc
        .type           $__internal_0_$__cuda_sm10x_tcgen05_guardrail_trap_col_being_dealloced_not_returned_by_alloc,@function
        .size           $__internal_0_$__cuda_sm10x_tcgen05_guardrail_trap_col_being_dealloced_not_returned_by_alloc,($__internal_1_$__cuda_sm10x_tcgen05_guardrail_trap_phase_invalid_during_alloc - $__internal_0_$__cuda_sm10x_tcgen05_guardrail_trap_col_being_dealloced_not_returned_by_alloc)
$__internal_0_$__cuda_sm10x_tcgen05_guardrail_trap_col_being_dealloced_not_returned_by_alloc:
[----:B------:R-:W-:Y:S05]  /*c810*/  BPT.TRAP 0x1 ;  /* 0x000000040000795c */ /* 0x000fea0000300000 */
[----:B------:R-:W-:-:S04]  /*c820*/  HFMA2 R3, -RZ, RZ, 0, 0 ;  /* 0x00000000ff037431 */ /* 0x000fc800000001ff */
[----:B------:R-:W-:Y:S05]  /*c830*/  RET.REL.NODEC R2 `(_ZN7cutlass13device_kernelINS_4gemm6kernel13GemmUniversalIN4cute5tupleIJiiiiEEENS1_10collective13CollectiveMmaINS1_35MainloopSm100TmaUmmaWarpSpecializedILi3ELi2ELi2ENS5_IJNS4_1CILi1EEENSA_ILi4EEESB_EEEEENS5_IJNSA_ILi128EEENSA_ILi256EEENSA_ILi32EEEEEEfNS5_IJlSB_lEEEfSJ_NS4_8TiledMMAINS4_8MMA_AtomIJNS4_17SM100_MMA_TF32_SSINS_10tfloat32_tESN_fLi128ELi256ELNS4_4UMMA5MajorE0ELSP_0ELNSO_7ScaleInE0ELSQ_0EEEEEENS4_6LayoutINS5_IJSB_SB_SB_EEENS5_IJNSA_ILi0EEESV_SV_EEEEENS5_IJNS4_10UnderscoreESY_SY_EEEEENS4_23SM90_TMA_LOAD_MULTICASTENS4_14ComposedLayoutINS4_7SwizzleILi3ELi4ELi3EEENS4_18smem_ptr_flag_bitsILi32EEENST_INS5_IJNSA_ILi8EEESH_EEENS5_IJSH_SB_EEEEEEEvNS4_8identityENS4_13SM90_TMA_LOADES1B_vS1C_EENS_8epilogue10collective18CollectiveEpilogueINS1F_23Sm100TmaWarpSpecializedILi4ELi2ELi32ELb1ELb0EEEJSI_NS5_IJNST_ISF_SB_EENST_ISH_SB_EEEEEfSJ_fSJ_NS1F_6fusion15FusionCallbacksIS1J_NS1N_17LinearCombinationIffffLNS_15FloatRoundStyleE2EEESI_S1M_JEEENS4_5SM1004TMEM4LOAD26SM100_TMEM_LOAD_32dp32b32xES1D_S1B_NS4_39AutoVectorizingCopyWithAssumedAlignmentILi128EEENS4_14SM90_TMA_STOREES1B_S1Y_S1Y_EEEvvEEEEvNT_6ParamsE) ;  /* 0xffffff3402f07950 */ /* 0x000fea0003c3ffff */
        .weak           $__internal_1_$__cuda_sm10x_tcgen05_guardrail_trap_phase_invalid_during_alloc
        .type           $__internal_1_$__cuda_sm10x_tcgen05_guardrail_trap_phase_invalid_during_alloc,@function
        .size           $__internal_1_$__cuda_sm10x_tcgen05_guardrail_trap_phase_invalid_during_alloc,($__internal_2_$__cuda_sm10x_tcgen05_guardrail_trap_unallocated_columns_being_dealloced - $__internal_1_$__cuda_sm10x_tcgen05_guardrail_trap_phase_invalid_during_alloc)
$__internal_1_$__cuda_sm10x_tcgen05_guardrail_trap_phase_invalid_during_alloc:
[----:B------:R-:W-:Y:S05]  /*c840*/  BPT.TRAP 0x1 ;  /* 0x000000040000795c */ /* 0x000fea0000300000 */
[----:B------:R-:W-:-:S04]  /*c850*/  MOV R5, 0x0 ;  /* 0x0000000000057802 */ /* 0x000fc80000000f00 */
[----:B------:R-:W-:Y:S05]  /*c860*/  RET.REL.NODEC R4 `(_ZN7cutlass13device_kernelINS_4gemm6kernel13GemmUniversalIN4cute5tupleIJiiiiEEENS1_10collective13CollectiveMmaINS1_35MainloopSm100TmaUmmaWarpSpecializedILi3ELi2ELi2ENS5_IJNS4_1CILi1EEENSA_ILi4EEESB_EEEEENS5_IJNSA_ILi128EEENSA_ILi256EEENSA_ILi32EEEEEEfNS5_IJlSB_lEEEfSJ_NS4_8TiledMMAINS4_8MMA_AtomIJNS4_17SM100_MMA_TF32_SSINS_10tfloat32_tESN_fLi128ELi256ELNS4_4UMMA5MajorE0ELSP_0ELNSO_7ScaleInE0ELSQ_0EEEEEENS4_6LayoutINS5_IJSB_SB_SB_EEENS5_IJNSA_ILi0EEESV_SV_EEEEENS5_IJNS4_10UnderscoreESY_SY_EEEEENS4_23SM90_TMA_LOAD_MULTICASTENS4_14ComposedLayoutINS4_7SwizzleILi3ELi4ELi3EEENS4_18smem_ptr_flag_bitsILi32EEENST_INS5_IJNSA_ILi8EEESH_EEENS5_IJSH_SB_EEEEEEEvNS4_8identityENS4_13SM90_TMA_LOADES1B_vS1C_EENS_8epilogue10collective18CollectiveEpilogueINS1F_23Sm100TmaWarpSpecializedILi4ELi2ELi32ELb1ELb0EEEJSI_NS5_IJNST_ISF_SB_EENST_ISH_SB_EEEEEfSJ_fSJ_NS1F_6fusion15FusionCallbacksIS1J_NS1N_17LinearCombinationIffffLNS_15FloatRoundStyleE2EEESI_S1M_JEEENS4_5SM1004TMEM4LOAD26SM100_TMEM_LOAD_32dp32b32xES1D_S1B_NS4_39AutoVectorizingCopyWithAssumedAlignmentILi128EEENS4_14SM90_TMA_STOREES1B_S1Y_S1Y_EEEvvEEEEvNT_6ParamsE) ;  /* 0xffffff3404e47950 */ /* 0x000fea0003c3ffff */
        .weak           $__internal_2_$__cuda_sm10x_tcgen05_guardrail_trap_unallocated_columns_being_dealloced
        .type           $__internal_2_$__cuda_sm10x_tcgen05_guardrail_trap_unallocated_columns_being_dealloced,@function
        .size           $__internal_2_$__cuda_sm10x_tcgen05_guardrail_trap_unallocated_columns_being_dealloced,(.L_x_218 - $__internal_2_$__cuda_sm10x_tcgen05_guardrail_trap_unallocated_columns_being_dealloced)
$__internal_2_$__cuda_sm10x_tcgen05_guardrail_trap_unallocated_columns_being_dealloced:
[----:B------:R-:W-:Y:S05]  /*c870*/  BPT.TRAP 0x1 ;  /* 0x000000040000795c */ /* 0x000fea0000300000 */
[----:B------:R-:W-:-:S04]  /*c880*/  HFMA2 R3, -RZ, RZ, 0, 0 ;  /* 0x00000000ff037431 */ /* 0x000fc800000001ff */
[----:B------:R-:W-:Y:S05]  /*c890*/  RET.REL.NODEC R2 `(_ZN7cutlass13device_kernelINS_4gemm6kernel13GemmUniversalIN4cute5tupleIJiiiiEEENS1_10collective13CollectiveMmaINS1_35MainloopSm100TmaUmmaWarpSpecializedILi3ELi2ELi2ENS5_IJNS4_1CILi1EEENSA_ILi4EEESB_EEEEENS5_IJNSA_ILi128EEENSA_ILi256EEENSA_ILi32EEEEEEfNS5_IJlSB_lEEEfSJ_NS4_8TiledMMAINS4_8MMA_AtomIJNS4_17SM100_MMA_TF32_SSINS_10tfloat32_tESN_fLi128ELi256ELNS4_4UMMA5MajorE0ELSP_0ELNSO_7ScaleInE0ELSQ_0EEEEEENS4_6LayoutINS5_IJSB_SB_SB_EEENS5_IJNSA_ILi0EEESV_SV_EEEEENS5_IJNS4_10UnderscoreESY_SY_EEEEENS4_23SM90_TMA_LOAD_MULTICASTENS4_14ComposedLayoutINS4_7SwizzleILi3ELi4ELi3EEENS4_18smem_ptr_flag_bitsILi32EEENST_INS5_IJNSA_ILi8EEESH_EEENS5_IJSH_SB_EEEEEEEvNS4_8identityENS4_13SM90_TMA_LOADES1B_vS1C_EENS_8epilogue10collective18CollectiveEpilogueINS1F_23Sm100TmaWarpSpecializedILi4ELi2ELi32ELb1ELb0EEEJSI_NS5_IJNST_ISF_SB_EENST_ISH_SB_EEEEEfSJ_fSJ_NS1F_6fusion15FusionCallbacksIS1J_NS1N_17LinearCombinationIffffLNS_15FloatRoundStyleE2EEESI_S1M_JEEENS4_5SM1004TMEM4LOAD26SM100_TMEM_LOAD_32dp32b32xES1D_S1B_NS4_39AutoVectorizingCopyWithAssumedAlignmentILi128EEENS4_14SM90_TMA_STOREES1B_S1Y_S1Y_EEEvvEEEEvNT_6ParamsE) ;  /* 0xffffff3402d87950 */ /* 0x000fea0003c3ffff */
.L_x_217:
[----:B------:R-:W-:-:S00]  /*c8a0*/  BRA `(.L_x_217) ;  /* 0xfffffffc00fc7947 */ /* 0x000fc0000383ffff */
[----:B------:R-:W-:-:S00]  /*c8b0*/  NOP ;  /* 0x0000000000007918 */ /* 0x000fc00000000000 */
        /* <DEDUP_REMOVED lines=12> */
.L_x_218:


//--------------------- .nv.global.init           --------------------------
	.section	.nv.global.init,"aw",@progbits
.nv.global.init:
	.type		$str$27,@object
	.size		$str$27,($str$28 - $str$27)
$str$27:
        /*0000*/ 	.byte	0x28, 0x61, 0x64, 0x64, 0x72, 0x65, 0x73, 0x73, 0x20, 0x26, 0x20, 0x6d, 0x61, 0x73, 0x6b, 0x29
        /*0010*/ 	.byte	0x20, 0x3d, 0x3d, 0x20, 0x30, 0x00
	.type		$str$28,@object
	.size		$str$28,($str$26 - $str$28)
$str$28:
        /*0016*/ 	.byte	0x2f, 0x74, 0x6d, 0x70, 0x2f, 0x63, 0x75, 0x74, 0x6c, 0x61, 0x73, 0x73, 0x5f, 0x73, 0x77, 0x65
        /*0026*/ 	.byte	0x65, 0x70, 0x5f, 0x73, 0x72, 0x63, 0x2f, 0x69, 0x6e, 0x63, 0x6c, 0x75, 0x64, 0x65, 0x2f, 0x63
        /*0036*/ 	.byte	0x75, 0x74, 0x65, 0x2f, 0x70, 0x6f, 0x69, 0x6e, 0x74, 0x65, 0x72, 0x5f, 0x66, 0x6c, 0x61, 0x67
        /*0046*/ 	.byte	0x67, 0x65, 0x64, 0x2e, 0x68, 0x70, 0x70, 0x00
	.type		$str$26,@object
	.size		$str$26,($str$25 - $str$26)
$str$26:
        /*004e*/ 	.byte	0x2f, 0x74, 0x6d, 0x70, 0x2f, 0x63, 0x75, 0x74, 0x6c, 0x61, 0x73, 0x73, 0x5f, 0x73, 0x77, 0x65
        /*005e*/ 	.byte	0x65, 0x70, 0x5f, 0x73, 0x72, 0x63, 0x2f, 0x69, 0x6e, 0x63, 0x6c, 0x75, 0x64, 0x65, 0x2f, 0x63
        /*006e*/ 	.byte	0x75, 0x74, 0x65, 0x2f, 0x61, 0x74, 0x6f, 0x6d, 0x2f, 0x63, 0x6f, 0x70, 0x79, 0x5f, 0x74, 0x72
        /*007e*/ 	.byte	0x61, 0x69, 0x74, 0x73, 0x5f, 0x73, 0x6d, 0x31, 0x30, 0x30, 0x2e, 0x68, 0x70, 0x70, 0x00
	.type		$str$25,@object
	.size		$str$25,(__unnamed_1 - $str$25)
$str$25:
        /*008d*/ 	.byte	0x28, 0x28, 0x75, 0x69, 0x6e, 0x74, 0x33, 0x32, 0x5f, 0x74, 0x28, 0x74, 0x68, 0x72, 0x65, 0x61
        /*009d*/ 	.byte	0x64, 0x49, 0x64, 0x78, 0x2e, 0x78, 0x29, 0x20, 0x2f, 0x20, 0x33, 0x32, 0x29, 0x20, 0x25, 0x20
        /*00ad*/ 	.byte	0x34, 0x29, 0x20, 0x3d, 0x3d, 0x20, 0x28, 0x28, 0x28, 0x74, 0x6d, 0x65, 0x6d, 0x5f, 0x61, 0x64
        /*00bd*/ 	.byte	0x64, 0x72, 0x20, 0x3e, 0x3e, 0x20, 0x31, 0x36, 0x29, 0x20, 0x2f, 0x20, 0x33, 0x32, 0x29, 0x20
        /*00cd*/ 	.byte	0x25, 0x20, 0x34, 0x29, 0x00
	.type		__unnamed_1,@object
	.size		__unnamed_1,(__unnamed_2 - __unnamed_1)
__unnamed_1:
        /*00d2*/ 	.byte	0x61, 0x75, 0x74, 0x6f, 0x20, 0x63, 0x75, 0x74, 0x65, 0x3a, 0x3a, 0x61, 0x73, 0x5f, 0x70, 0x6f
        /* <DEDUP_REMOVED lines=23> */
        /*0252*/ 	.byte	0x43, 0x3c, 0x34, 0x30, 0x39, 0x36, 0x3e, 0x3e, 0x3e, 0x3e, 0x5d, 0x00
	.type		__unnamed_2,@object
	.size		__unnamed_2,(.L_2 - __unnamed_2)
__unnamed_2:
        /* <DEDUP_REMOVED lines=44> */
.L_2:


//--------------------- .nv.shared._ZN7cutlass13device_kernelINS_4gemm6kernel13GemmUniversalIN4cute5tupleIJiiiiEEENS1_10collective13CollectiveMmaINS1_35MainloopSm100TmaUmmaWarpSpecializedILi3ELi2ELi2ENS5_IJNS4_1CILi1EEENSA_ILi4EEESB_EEEEENS5_IJNSA_ILi128EEENSA_ILi256EEENSA_ILi32EEEEEEfNS5_IJlSB_lEEEfSJ_NS4_8TiledMMAINS4_8MMA_AtomIJNS4_17SM100_MMA_TF32_SSINS_10tfloat32_tESN_fLi128ELi256ELNS4_4UMMA5MajorE0ELSP_0ELNSO_7ScaleInE0ELSQ_0EEEEEENS4_6LayoutINS5_IJSB_SB_SB_EEENS5_IJNSA_ILi0EEESV_SV_EEEEENS5_IJNS4_10UnderscoreESY_SY_EEEEENS4_23SM90_TMA_LOAD_MULTICASTENS4_14ComposedLayoutINS4_7SwizzleILi3ELi4ELi3EEENS4_18smem_ptr_flag_bitsILi32EEENST_INS5_IJNSA_ILi8EEESH_EEENS5_IJSH_SB_EEEEEEEvNS4_8identityENS4_13SM90_TMA_LOADES1B_vS1C_EENS_8epilogue10collective18CollectiveEpilogueINS1F_23Sm100TmaWarpSpecializedILi4ELi2ELi32ELb1ELb0EEEJSI_NS5_IJNST_ISF_SB_EENST_ISH_SB_EEEEEfSJ_fSJ_NS1F_6fusion15FusionCallbacksIS1J_NS1N_17LinearCombinationIffffLNS_15FloatRoundStyleE2EEESI_S1M_JEEENS4_5SM1004TMEM4LOAD26SM100_TMEM_LOAD_32dp32b32xES1D_S1B_NS4_39AutoVectorizingCopyWithAssumedAlignmentILi128EEENS4_14SM90_TMA_STOREES1B_S1Y_S1Y_EEEvvEEEEvNT_6ParamsE --------------------------
	.section	.nv.shared._ZN7cutlass13device_kernelINS_4gemm6kernel13GemmUniversalIN4cute5tupleIJiiiiEEENS1_10collective13CollectiveMmaINS1_35MainloopSm100TmaUmmaWarpSpecializedILi3ELi2ELi2ENS5_IJNS4_1CILi1EEENSA_ILi4EEESB_EEEEENS5_IJNSA_ILi128EEENSA_ILi256EEENSA_ILi32EEEEEEfNS5_IJlSB_lEEEfSJ_NS4_8TiledMMAINS4_8MMA_AtomIJNS4_17SM100_MMA_TF32_SSINS_10tfloat32_tESN_fLi128ELi256ELNS4_4UMMA5MajorE0ELSP_0ELNSO_7ScaleInE0ELSQ_0EEEEEENS4_6LayoutINS5_IJSB_SB_SB_EEENS5_IJNSA_ILi0EEESV_SV_EEEEENS5_IJNS4_10UnderscoreESY_SY_EEEEENS4_23SM90_TMA_LOAD_MULTICASTENS4_14ComposedLayoutINS4_7SwizzleILi3ELi4ELi3EEENS4_18smem_ptr_flag_bitsILi32EEENST_INS5_IJNSA_ILi8EEESH_EEENS5_IJSH_SB_EEEEEEEvNS4_8identityENS4_13SM90_TMA_LOADES1B_vS1C_EENS_8epilogue10collective18CollectiveEpilogueINS1F_23Sm100TmaWarpSpecializedILi4ELi2ELi32ELb1ELb0EEEJSI_NS5_IJNST_ISF_SB_EENST_ISH_SB_EEEEEfSJ_fSJ_NS1F_6fusion15FusionCallbacksIS1J_NS1N_17LinearCombinationIffffLNS_15FloatRoundStyleE2EEESI_S1M_JEEENS4_5SM1004TMEM4LOAD26SM100_TMEM_LOAD_32dp32b32xES1D_S1B_NS4_39AutoVectorizingCopyWithAssumedAlignmentILi128EEENS4_14SM90_TMA_STOREES1B_S1Y_S1Y_EEEvvEEEEvNT_6ParamsE,"aw",@nobits
	.sectionflags	@""
	.align	16
	.zero		1024


//--------------------- .nv.shared.reserved.0     --------------------------
	.section	.nv.shared.reserved.0,"aw",@nobits
	.weak		__nv_reservedSMEM_offset_0_alias
	.size		__nv_reservedSMEM_offset_0_alias, 0, 64
	.other		__nv_reservedSMEM_offset_0_alias,@"STO_CUDA_RESERVED_SHARED STV_DEFAULT"
__nv_reservedSMEM_offset_0_alias:
	.zero		0
.nv.shared.reserved.0:
	.zero		64
	.weak		__nv_reservedSMEM_tcgen05_partition
	.type		__nv_reservedSMEM_tcgen05_partition,@object
	.size		__nv_reservedSMEM_tcgen05_partition,(.L_0 - __nv_reservedSMEM_tcgen05_partition)
__nv_reservedSMEM_tcgen05_partition:
	.zero		32
.L_0:


//--------------------- .nv.global                --------------------------
	.section	.nv.global,"aw",@nobits
.nv.global:
	.type		_ZN40_INTERNAL_96e7171d_4_k_cu_b7cac54f_182894cute1_E,@object
	.size		_ZN40_INTERNAL_96e7171d_4_k_cu_b7cac54f_182894cute1_E,(_ZN40_INTERNAL_96e7171d_4_k_cu_b7cac54f_182894cuda3std3__45__cpo6cbeginE - _ZN40_INTERNAL_96e7171d_4_k_cu_b7cac54f_182894cute1_E)
_ZN40_INTERNAL_96e7171d_4_k_cu_b7cac54f_182894cute1_E:
	.zero		1
	.type		_ZN40_INTERNAL_96e7171d_4_k_cu_b7cac54f_182894cuda3std3__45__cpo6cbeginE,@object
	.size		_ZN40_INTERNAL_96e7171d_4_k_cu_b7cac54f_182894cuda3std3__45__cpo6cbeginE,(_ZN40_INTERNAL_96e7171d_4_k_cu_b7cac54f_182894cuda3std3__48in_placeE - _ZN40_INTERNAL_96e7171d_4_k_cu_b7cac54f_182894cuda3std3__45__cpo6cbeginE)
_ZN40_INTERNAL_96e7171d_4_k_cu_b7cac54f_182894cuda3std3__45__cpo6cbeginE:
	.zero		1
	.type		_ZN40_INTERNAL_96e7171d_4_k_cu_b7cac54f_182894cuda3std3__48in_placeE,@object
	.size		_ZN40_INTERNAL_96e7171d_4_k_cu_b7cac54f_182894cuda3std3__48in_placeE,(_ZN40_INTERNAL_96e7171d_4_k_cu_b7cac54f_182894cuda3std6ranges3__45__cpo9iter_moveE - _ZN40_INTERNAL_96e7171d_4_k_cu_b7cac54f_182894cuda3std3__48in_placeE)
_ZN40_INTERNAL_96e7171d_4_k_cu_b7cac54f_182894cuda3std3__48in_placeE:
	.zero		1
	.type		_ZN40_INTERNAL_96e7171d_4_k_cu_b7cac54f_182894cuda3std6ranges3__45__cpo9iter_moveE,@object
	.size		_ZN40_INTERNAL_96e7171d_4_k_cu_b7cac54f_182894cuda3std6ranges3__45__cpo9iter_moveE,(_ZN40_INTERNAL_96e7171d_4_k_cu_b7cac54f_182894cuda3std3__45__cpo5beginE - _ZN40_INTERNAL_96e7171d_4_k_cu_b7cac54f_182894cuda3std6ranges3__45__cpo9iter_moveE)
_ZN40_INTERNAL_96e7171d_4_k_cu_b7cac54f_182894cuda3std6ranges3__45__cpo9iter_moveE:
	.zero		1
	.type		_ZN40_INTERNAL_96e7171d_4_k_cu_b7cac54f_182894cuda3std3__45__cpo5beginE,@object
	.size		_ZN40_INTERNAL_96e7171d_4_k_cu_b7cac54f_182894cuda3std3__45__cpo5beginE,(_ZN40_INTERNAL_96e7171d_4_k_cu_b7cac54f_182894cuda3std3__442_GLOBAL__N__96e7171d_4_k_cu_b7cac54f_182896ignoreE - _ZN40_INTERNAL_96e7171d_4_k_cu_b7cac54f_182894cuda3std3__45__cpo5beginE)
_ZN40_INTERNAL_96e7171d_4_k_cu_b7cac54f_182894cuda3std3__45__cpo5beginE:
	.zero		1
	.type		_ZN40_INTERNAL_96e7171d_4_k_cu_b7cac54f_182894cuda3std3__442_GLOBAL__N__96e7171d_4_k_cu_b7cac54f_182896ignoreE,@object
	.size		_ZN40_INTERNAL_96e7171d_4_k_cu_b7cac54f_182894cuda3std3__442_GLOBAL__N__96e7171d_4_k_cu_b7cac54f_182896ignoreE,(_ZN40_INTERNAL_96e7171d_4_k_cu_b7cac54f_182894cute7productE - _ZN40_INTERNAL_96e7171d_4_k_cu_b7cac54f_182894cuda3std3__442_GLOBAL__N__96e7171d_4_k_cu_b7cac54f_182896ignoreE)
_ZN40_INTERNAL_96e7171d_4_k_cu_b7cac54f_182894cuda3std3__442_GLOBAL__N__96e7171d_4_k_cu_b7cac54f_182896ignoreE:
	.zero		1
	.type		_ZN40_INTERNAL_96e7171d_4_k_cu_b7cac54f_182894cute7productE,@object
	.size		_ZN40_INTERNAL_96e7171d_4_k_cu_b7cac54f_182894cute7productE,(_ZN40_INTERNAL_96e7171d_4_k_cu_b7cac54f_182894cuda3std3__45__cpo3endE - _ZN40_INTERNAL_96e7171d_4_k_cu_b7cac54f_182894cute7productE)
_ZN40_INTERNAL_96e7171d_4_k_cu_b7cac54f_182894cute7productE:
	.zero		1
	.type		_ZN40_INTERNAL_96e7171d_4_k_cu_b7cac54f_182894cuda3std3__45__cpo3endE,@object
	.size		_ZN40_INTERNAL_96e7171d_4_k_cu_b7cac54f_182894cuda3std3__45__cpo3endE,(_ZN40_INTERNAL_96e7171d_4_k_cu_b7cac54f_182894cuda3std3__419piecewise_constructE - _ZN40_INTERNAL_96e7171d_4_k_cu_b7cac54f_182894cuda3std3__45__cpo3endE)
_ZN40_INTERNAL_96e7171d_4_k_cu_b7cac54f_182894cuda3std3__45__cpo3endE:
	.zero		1
	.type		_ZN40_INTERNAL_96e7171d_4_k_cu_b7cac54f_182894cuda3std3__419piecewise_constructE,@object
	.size		_ZN40_INTERNAL_96e7171d_4_k_cu_b7cac54f_182894cuda3std3__419piecewise_constructE,(_ZN40_INTERNAL_96e7171d_4_k_cu_b7cac54f_182894cuda3std3__45__cpo4cendE - _ZN40_INTERNAL_96e7171d_4_k_cu_b7cac54f_182894cuda3std3__419piecewise_constructE)
_ZN40_INTERNAL_96e7171d_4_k_cu_b7cac54f_182894cuda3std3__419piecewise_constructE:
	.zero		1
	.type		_ZN40_INTERNAL_96e7171d_4_k_cu_b7cac54f_182894cuda3std3__45__cpo4cendE,@object
	.size		_ZN40_INTERNAL_96e7171d_4_k_cu_b7cac54f_182894cuda3std3__45__cpo4cendE,(_ZN40_INTERNAL_96e7171d_4_k_cu_b7cac54f_182894cuda3std6ranges3__45__cpo4swapE - _ZN40_INTERNAL_96e7171d_4_k_cu_b7cac54f_182894cuda3std3__45__cpo4cendE)
_ZN40_INTERNAL_96e7171d_4_k_cu_b7cac54f_182894cuda3std3__45__cpo4cendE:
	.zero		1
	.type		_ZN40_INTERNAL_96e7171d_4_k_cu_b7cac54f_182894cuda3std6ranges3__45__cpo4swapE,@object
	.size		_ZN40_INTERNAL_96e7171d_4_k_cu_b7cac54f_182894cuda3std6ranges3__45__cpo4swapE,(.L_10 - _ZN40_INTERNAL_96e7171d_4_k_cu_b7cac54f_182894cuda3std6ranges3__45__cpo4swapE)
_ZN40_INTERNAL_96e7171d_4_k_cu_b7cac54f_182894cuda3std6ranges3__45__cpo4swapE:
	.zero		1
.L_10:


//--------------------- .nv.constant0._ZN7cutlass13device_kernelINS_4gemm6kernel13GemmUniversalIN4cute5tupleIJiiiiEEENS1_10collective13CollectiveMmaINS1_35MainloopSm100TmaUmmaWarpSpecializedILi3ELi2ELi2ENS5_IJNS4_1CILi1EEENSA_ILi4EEESB_EEEEENS5_IJNSA_ILi128EEENSA_ILi256EEENSA_ILi32EEEEEEfNS5_IJlSB_lEEEfSJ_NS4_8TiledMMAINS4_8MMA_AtomIJNS4_17SM100_MMA_TF32_SSINS_10tfloat32_tESN_fLi128ELi256ELNS4_4UMMA5MajorE0ELSP_0ELNSO_7ScaleInE0ELSQ_0EEEEEENS4_6LayoutINS5_IJSB_SB_SB_EEENS5_IJNSA_ILi0EEESV_SV_EEEEENS5_IJNS4_10UnderscoreESY_SY_EEEEENS4_23SM90_TMA_LOAD_MULTICASTENS4_14ComposedLayoutINS4_7SwizzleILi3ELi4ELi3EEENS4_18smem_ptr_flag_bitsILi32EEENST_INS5_IJNSA_ILi8EEESH_EEENS5_IJSH_SB_EEEEEEEvNS4_8identityENS4_13SM90_TMA_LOADES1B_vS1C_EENS_8epilogue10collective18CollectiveEpilogueINS1F_23Sm100TmaWarpSpecializedILi4ELi2ELi32ELb1ELb0EEEJSI_NS5_IJNST_ISF_SB_EENST_ISH_SB_EEEEEfSJ_fSJ_NS1F_6fusion15FusionCallbacksIS1J_NS1N_17LinearCombinationIffffLNS_15FloatRoundStyleE2EEESI_S1M_JEEENS4_5SM1004TMEM4LOAD26SM100_TMEM_LOAD_32dp32b32xES1D_S1B_NS4_39AutoVectorizingCopyWithAssumedAlignmentILi128EEENS4_14SM90_TMA_STOREES1B_S1Y_S1Y_EEEvvEEEEvNT_6ParamsE --------------------------
	.section	.nv.constant0._ZN7cutlass13device_kernelINS_4gemm6kernel13GemmUniversalIN4cute5tupleIJiiiiEEENS1_10collective13CollectiveMmaINS1_35MainloopSm100TmaUmmaWarpSpecializedILi3ELi2ELi2ENS5_IJNS4_1CILi1EEENSA_ILi4EEESB_EEEEENS5_IJNSA_ILi128EEENSA_ILi256EEENSA_ILi32EEEEEEfNS5_IJlSB_lEEEfSJ_NS4_8TiledMMAINS4_8MMA_AtomIJNS4_17SM100_MMA_TF32_SSINS_10tfloat32_tESN_fLi128ELi256ELNS4_4UMMA5MajorE0ELSP_0ELNSO_7ScaleInE0ELSQ_0EEEEEENS4_6LayoutINS5_IJSB_SB_SB_EEENS5_IJNSA_ILi0EEESV_SV_EEEEENS5_IJNS4_10UnderscoreESY_SY_EEEEENS4_23SM90_TMA_LOAD_MULTICASTENS4_14ComposedLayoutINS4_7SwizzleILi3ELi4ELi3EEENS4_18smem_ptr_flag_bitsILi32EEENST_INS5_IJNSA_ILi8EEESH_EEENS5_IJSH_SB_EEEEEEEvNS4_8identityENS4_13SM90_TMA_LOADES1B_vS1C_EENS_8epilogue10collective18CollectiveEpilogueINS1F_23Sm100TmaWarpSpecializedILi4ELi2ELi32ELb1ELb0EEEJSI_NS5_IJNST_ISF_SB_EENST_ISH_SB_EEEEEfSJ_fSJ_NS1F_6fusion15FusionCallbacksIS1J_NS1N_17LinearCombinationIffffLNS_15FloatRoundStyleE2EEESI_S1M_JEEENS4_5SM1004TMEM4LOAD26SM100_TMEM_LOAD_32dp32b32xES1D_S1B_NS4_39AutoVectorizingCopyWithAssumedAlignmentILi128EEENS4_14SM90_TMA_STOREES1B_S1Y_S1Y_EEEvvEEEEvNT_6ParamsE,"a",@progbits
	.sectionflags	@""
	.align	4
.nv.constant0._ZN7cutlass13device_kernelINS_4gemm6kernel13GemmUniversalIN4cute5tupleIJiiiiEEENS1_10collective13CollectiveMmaINS1_35MainloopSm100TmaUmmaWarpSpecializedILi3ELi2ELi2ENS5_IJNS4_1CILi1EEENSA_ILi4EEESB_EEEEENS5_IJNSA_ILi128EEENSA_ILi256EEENSA_ILi32EEEEEEfNS5_IJlSB_lEEEfSJ_NS4_8TiledMMAINS4_8MMA_AtomIJNS4_17SM100_MMA_TF32_SSINS_10tfloat32_tESN_fLi128ELi256ELNS4_4UMMA5MajorE0ELSP_0ELNSO_7ScaleInE0ELSQ_0EEEEEENS4_6LayoutINS5_IJSB_SB_SB_EEENS5_IJNSA_ILi0EEESV_SV_EEEEENS5_IJNS4_10UnderscoreESY_SY_EEEEENS4_23SM90_TMA_LOAD_MULTICASTENS4_14ComposedLayoutINS4_7SwizzleILi3ELi4ELi3EEENS4_18smem_ptr_flag_bitsILi32EEENST_INS5_IJNSA_ILi8EEESH_EEENS5_IJSH_SB_EEEEEEEvNS4_8identityENS4_13SM90_TMA_LOADES1B_vS1C_EENS_8epilogue10collective18CollectiveEpilogueINS1F_23Sm100TmaWarpSpecializedILi4ELi2ELi32ELb1ELb0EEEJSI_NS5_IJNST_ISF_SB_EENST_ISH_SB_EEEEEfSJ_fSJ_NS1F_6fusion15FusionCallbacksIS1J_NS1N_17LinearCombinationIffffLNS_15FloatRoundStyleE2EEESI_S1M_JEEENS4_5SM1004TMEM4LOAD26SM100_TMEM_LOAD_32dp32b32xES1D_S1B_NS4_39AutoVectorizingCopyWithAssumedAlignmentILi128EEENS4_14SM90_TMA_STOREES1B_S1Y_S1Y_EEEvvEEEEvNT_6ParamsE:
	.zero		2944


//--------------------- SYMBOLS --------------------------

	.type		.nv.reservedSmem.offset0,@object
	.size		.nv.reservedSmem.offset0,0x4
	.type		.nv.reservedSmem.cap,@object
	.size		.nv.reservedSmem.cap,0x4
	.type		__assertfail,@function
